// auto-generated by cutlass_sweep.gemm — config: {"arch": "sm_90", "cluster_m": 1, "cluster_n": 1, "dtype": "e5m2", "dtype_b": "e5m2", "layout": "nt", "stages": 5, "tile_k": 64, "tile_m": 128, "tile_n": 128}
#include "cutlass/cutlass.h"
#include "cutlass/gemm/collective/collective_builder.hpp"
#include "cutlass/gemm/device/gemm_universal_adapter.h"
#include "cutlass/gemm/kernel/gemm_universal.hpp"
#include "cutlass/epilogue/collective/collective_builder.hpp"

using ElemA = cutlass::float_e5m2_t;
using ElemB = cutlass::float_e5m2_t;
using ElemCD = cutlass::float_e5m2_t;
using Acc  = float;
using TileShape    = cute::Shape<cute::_128, cute::_128, cute::_64>;
using ClusterShape = cute::Shape<cute::_1, cute::_1, cute::_1>;

using CollectiveEpilogue = typename cutlass::epilogue::collective::CollectiveBuilder<
    cutlass::arch::Sm90, cutlass::arch::OpClassTensorOp,
    TileShape, ClusterShape,
    cutlass::epilogue::collective::EpilogueTileAuto,
    Acc, Acc,
    ElemCD, cutlass::layout::RowMajor, 128 / cutlass::sizeof_bits<ElemCD>::value,
    ElemCD, cutlass::layout::RowMajor, 128 / cutlass::sizeof_bits<ElemCD>::value,
    cutlass::epilogue::collective::EpilogueScheduleAuto
  >::CollectiveOp;

using CollectiveMainloop = typename cutlass::gemm::collective::CollectiveBuilder<
    cutlass::arch::Sm90, cutlass::arch::OpClassTensorOp,
    ElemA, cutlass::layout::RowMajor, 128 / cutlass::sizeof_bits<ElemA>::value,
    ElemB, cutlass::layout::ColumnMajor, 128 / cutlass::sizeof_bits<ElemB>::value,
    Acc,
    TileShape, ClusterShape,
    cutlass::gemm::collective::StageCount<5>,
    cutlass::gemm::collective::KernelScheduleAuto
  >::CollectiveOp;

using GemmKernel = cutlass::gemm::kernel::GemmUniversal<
    cute::Shape<int,int,int,int>,
    CollectiveMainloop,
    CollectiveEpilogue
>;
using Gemm = cutlass::gemm::device::GemmUniversalAdapter<GemmKernel>;

// Force the device kernel symbol into the cubin without needing a host main.
auto* _anchor = &cutlass::device_kernel<GemmKernel>;


// ===== COMPILED SASS (sm_90a) =====

	.target	sm_90a

	.elftype	@"ET_EXEC"


//--------------------- .note.nv.tkinfo           --------------------------
	.section	.note.nv.tkinfo,"",@"SHT_NOTE"
	.sectionflags	@"SHF_NOTE_NV_TKINFO"
	.tkinfo
        /*0018*/ 	.word	0x00000002
        /*0030*/ 	.string	""
        /*0030*/ 	.string	"ptxas"
        /*0030*/ 	.string	"Cuda compilation tools, release 13.0, V13.0.88"
        /*0030*/ 	.string	"Build cuda_13.0.r13.0/compiler.36424714_0"
        /*0030*/ 	.string	"-arch sm_90a -m 64 "



//--------------------- .note.nv.cuinfo           --------------------------
	.section	.note.nv.cuinfo,"",@"SHT_NOTE"
	.sectionflags	@"SHF_NOTE_NV_CUINFO"
        /*0018*/ 	.short	0x0002
        /*001a*/ 	.short	0x005a
        /*001c*/ 	.short	0x0082
	.zero		2


//--------------------- .nv.info                  --------------------------
	.section	.nv.info,"",@"SHT_CUDA_INFO"
	.align	4


	//----- nvinfo : EIATTR_REGCOUNT
	.align		4
        /*0000*/ 	.byte	0x04, 0x2f
        /*0002*/ 	.short	(.L_12 - .L_11)
	.align		4
.L_11:
        /*0004*/ 	.word	index@(_ZN7cutlass13device_kernelINS_4gemm6kernel13GemmUniversalIN4cute5tupleIJiiiiEEENS1_10collective13CollectiveMmaINS1_37MainloopSm90TmaGmmaWarpSpecializedFP8ILi5ENS5_IJNS4_1CILi1EEESB_SB_EEENS1_35KernelTmaWarpSpecializedCooperativeEEENS5_IJNSA_ILi128EEESF_NSA_ILi64EEEEEENS_12float_e5m2_tENS5_IJlSB_lEEESI_SJ_NS4_8TiledMMAINS4_8MMA_AtomIJNS4_4SM904GMMA31MMA_64x128x32_F32E5M2E5M2_SS_TNILNSN_7ScaleInE1ELSP_1EEEEEENS4_6LayoutINS5_IJNSA_ILi2EEESB_SB_EEENS5_IJSB_NSA_ILi0EEESV_EEEEENS5_IJNS4_10UnderscoreESY_SY_EEEEENS4_13SM90_TMA_LOADENS4_14ComposedLayoutINS4_7SwizzleILi2ELi4ELi3EEENS4_18smem_ptr_flag_bitsILi8EEENSS_INS5_IJNSA_ILi8EEESG_EEENS5_IJSG_SB_EEEEEEEvNS4_8identityES11_S1B_vS1C_EENS_8epilogue10collective6detail29Sm90TmaWarpSpecializedAdapterINS1F_15DefaultEpilogueISI_SJ_SJ_NS1E_6thread17LinearCombinationISI_Li1EffLNS1J_9ScaleType4KindE0ELNS_15FloatRoundStyleE2ESI_EENS1_15EpilogueDefaultEEEEEvvEEEEvNT_6ParamsE)
        /*0008*/ 	.word	0x000000a8


	//----- nvinfo : EIATTR_FRAME_SIZE
	.align		4
.L_12:
        /*000c*/ 	.byte	0x04, 0x11
        /*000e*/ 	.short	(.L_14 - .L_13)
	.align		4
.L_13:
        /*0010*/ 	.word	index@(_ZN7cutlass13device_kernelINS_4gemm6kernel13GemmUniversalIN4cute5tupleIJiiiiEEENS1_10collective13CollectiveMmaINS1_37MainloopSm90TmaGmmaWarpSpecializedFP8ILi5ENS5_IJNS4_1CILi1EEESB_SB_EEENS1_35KernelTmaWarpSpecializedCooperativeEEENS5_IJNSA_ILi128EEESF_NSA_ILi64EEEEEENS_12float_e5m2_tENS5_IJlSB_lEEESI_SJ_NS4_8TiledMMAINS4_8MMA_AtomIJNS4_4SM904GMMA31MMA_64x128x32_F32E5M2E5M2_SS_TNILNSN_7ScaleInE1ELSP_1EEEEEENS4_6LayoutINS5_IJNSA_ILi2EEESB_SB_EEENS5_IJSB_NSA_ILi0EEESV_EEEEENS5_IJNS4_10UnderscoreESY_SY_EEEEENS4_13SM90_TMA_LOADENS4_14ComposedLayoutINS4_7SwizzleILi2ELi4ELi3EEENS4_18smem_ptr_flag_bitsILi8EEENSS_INS5_IJNSA_ILi8EEESG_EEENS5_IJSG_SB_EEEEEEEvNS4_8identityES11_S1B_vS1C_EENS_8epilogue10collective6detail29Sm90TmaWarpSpecializedAdapterINS1F_15DefaultEpilogueISI_SJ_SJ_NS1E_6thread17LinearCombinationISI_Li1EffLNS1J_9ScaleType4KindE0ELNS_15FloatRoundStyleE2ESI_EENS1_15EpilogueDefaultEEEEEvvEEEEvNT_6ParamsE)
        /*0014*/ 	.word	0x00000000


	//----- nvinfo : EIATTR_MIN_STACK_SIZE
	.align		4
.L_14:
        /*0018*/ 	.byte	0x04, 0x12
        /*001a*/ 	.short	(.L_16 - .L_15)
	.align		4
.L_15:
        /*001c*/ 	.word	index@(_ZN7cutlass13device_kernelINS_4gemm6kernel13GemmUniversalIN4cute5tupleIJiiiiEEENS1_10collective13CollectiveMmaINS1_37MainloopSm90TmaGmmaWarpSpecializedFP8ILi5ENS5_IJNS4_1CILi1EEESB_SB_EEENS1_35KernelTmaWarpSpecializedCooperativeEEENS5_IJNSA_ILi128EEESF_NSA_ILi64EEEEEENS_12float_e5m2_tENS5_IJlSB_lEEESI_SJ_NS4_8TiledMMAINS4_8MMA_AtomIJNS4_4SM904GMMA31MMA_64x128x32_F32E5M2E5M2_SS_TNILNSN_7ScaleInE1ELSP_1EEEEEENS4_6LayoutINS5_IJNSA_ILi2EEESB_SB_EEENS5_IJSB_NSA_ILi0EEESV_EEEEENS5_IJNS4_10UnderscoreESY_SY_EEEEENS4_13SM90_TMA_LOADENS4_14ComposedLayoutINS4_7SwizzleILi2ELi4ELi3EEENS4_18smem_ptr_flag_bitsILi8EEENSS_INS5_IJNSA_ILi8EEESG_EEENS5_IJSG_SB_EEEEEEEvNS4_8identityES11_S1B_vS1C_EENS_8epilogue10collective6detail29Sm90TmaWarpSpecializedAdapterINS1F_15DefaultEpilogueISI_SJ_SJ_NS1E_6thread17LinearCombinationISI_Li1EffLNS1J_9ScaleType4KindE0ELNS_15FloatRoundStyleE2ESI_EENS1_15EpilogueDefaultEEEEEvvEEEEvNT_6ParamsE)
        /*0020*/ 	.word	0x00000000
.L_16:


//--------------------- .nv.compat                --------------------------
	.section	.nv.compat,"",@"SHT_CUDA_COMPAT_INFO"
	.align	4
        /*0000*/ 	.byte	0x02, 0x09, 0x01, 0x00, 0x02, 0x02, 0x04, 0x00, 0x02, 0x05, 0x05, 0x00, 0x03, 0x07, 0x01, 0x01
        /*0010*/ 	.byte	0x02, 0x03, 0x01, 0x00, 0x02, 0x06, 0x01, 0x00, 0x04, 0x0b, 0x08, 0x00, 0x00, 0x00, 0x00, 0x00
        /*0020*/ 	.byte	0x00, 0x00, 0x00, 0x00


//--------------------- .nv.info._ZN7cutlass13device_kernelINS_4gemm6kernel13GemmUniversalIN4cute5tupleIJiiiiEEENS1_10collective13CollectiveMmaINS1_37MainloopSm90TmaGmmaWarpSpecializedFP8ILi5ENS5_IJNS4_1CILi1EEESB_SB_EEENS1_35KernelTmaWarpSpecializedCooperativeEEENS5_IJNSA_ILi128EEESF_NSA_ILi64EEEEEENS_12float_e5m2_tENS5_IJlSB_lEEESI_SJ_NS4_8TiledMMAINS4_8MMA_AtomIJNS4_4SM904GMMA31MMA_64x128x32_F32E5M2E5M2_SS_TNILNSN_7ScaleInE1ELSP_1EEEEEENS4_6LayoutINS5_IJNSA_ILi2EEESB_SB_EEENS5_IJSB_NSA_ILi0EEESV_EEEEENS5_IJNS4_10UnderscoreESY_SY_EEEEENS4_13SM90_TMA_LOADENS4_14ComposedLayoutINS4_7SwizzleILi2ELi4ELi3EEENS4_18smem_ptr_flag_bitsILi8EEENSS_INS5_IJNSA_ILi8EEESG_EEENS5_IJSG_SB_EEEEEEEvNS4_8identityES11_S1B_vS1C_EENS_8epilogue10collective6detail29Sm90TmaWarpSpecializedAdapterINS1F_15DefaultEpilogueISI_SJ_SJ_NS1E_6thread17LinearCombinationISI_Li1EffLNS1J_9ScaleType4KindE0ELNS_15FloatRoundStyleE2ESI_EENS1_15EpilogueDefaultEEEEEvvEEEEvNT_6ParamsE --------------------------
	.section	.nv.info._ZN7cutlass13device_kernelINS_4gemm6kernel13GemmUniversalIN4cute5tupleIJiiiiEEENS1_10collective13CollectiveMmaINS1_37MainloopSm90TmaGmmaWarpSpecializedFP8ILi5ENS5_IJNS4_1CILi1EEESB_SB_EEENS1_35KernelTmaWarpSpecializedCooperativeEEENS5_IJNSA_ILi128EEESF_NSA_ILi64EEEEEENS_12float_e5m2_tENS5_IJlSB_lEEESI_SJ_NS4_8TiledMMAINS4_8MMA_AtomIJNS4_4SM904GMMA31MMA_64x128x32_F32E5M2E5M2_SS_TNILNSN_7ScaleInE1ELSP_1EEEEEENS4_6LayoutINS5_IJNSA_ILi2EEESB_SB_EEENS5_IJSB_NSA_ILi0EEESV_EEEEENS5_IJNS4_10UnderscoreESY_SY_EEEEENS4_13SM90_TMA_LOADENS4_14ComposedLayoutINS4_7SwizzleILi2ELi4ELi3EEENS4_18smem_ptr_flag_bitsILi8EEENSS_INS5_IJNSA_ILi8EEESG_EEENS5_IJSG_SB_EEEEEEEvNS4_8identityES11_S1B_vS1C_EENS_8epilogue10collective6detail29Sm90TmaWarpSpecializedAdapterINS1F_15DefaultEpilogueISI_SJ_SJ_NS1E_6thread17LinearCombinationISI_Li1EffLNS1J_9ScaleType4KindE0ELNS_15FloatRoundStyleE2ESI_EENS1_15EpilogueDefaultEEEEEvvEEEEvNT_6ParamsE,"",@"SHT_CUDA_INFO"
	.sectionflags	@""
	.align	4


	//----- nvinfo : EIATTR_CUDA_API_VERSION
	.align		4
        /*0000*/ 	.byte	0x04, 0x37
        /*0002*/ 	.short	(.L_18 - .L_17)
.L_17:
        /*0004*/ 	.word	0x00000082


	//----- nvinfo : EIATTR_KPARAM_INFO
	.align		4
.L_18:
        /*0008*/ 	.byte	0x04, 0x17
        /*000a*/ 	.short	(.L_20 - .L_19)
.L_19:
        /*000c*/ 	.word	0x00000000
        /*0010*/ 	.short	0x0000
        /*0012*/ 	.short	0x0070
        /*0014*/ 	.byte	0x00, 0xf0, 0x01, 0x10


	//----- nvinfo : EIATTR_SPARSE_MMA_MASK
	.align		4
.L_20:
        /*0018*/ 	.byte	0x03, 0x50
        /*001a*/ 	.short	0x0000


	//----- nvinfo : EIATTR_MAXREG_COUNT
	.align		4
        /*001c*/ 	.byte	0x03, 0x1b
        /*001e*/ 	.short	0x00a8


	//----- nvinfo : EIATTR_NUM_BARRIERS
	.align		4
        /*0020*/ 	.byte	0x02, 0x4c
        /*0022*/ 	.byte	0x01
	.zero		1


	//----- nvinfo : EIATTR_MERCURY_ISA_VERSION
	.align		4
        /*0024*/ 	.byte	0x03, 0x5f
        /*0026*/ 	.short	0x0101


	//----- nvinfo : EIATTR_INT_WARP_WIDE_INSTR_OFFSETS
	.align		4
        /*0028*/ 	.byte	0x04, 0x31
        /*002a*/ 	.short	(.L_22 - .L_21)


	//   ....[0]....
.L_21:
        /*002c*/ 	.word	0x000003f0


	//   ....[1]....
        /*0030*/ 	.word	0x00000400


	//   ....[2]....
        /*0034*/ 	.word	0x000004f0


	//----- nvinfo : EIATTR_COOP_GROUP_MASK_REGIDS
	.align		4
.L_22:
        /*0038*/ 	.byte	0x04, 0x29
        /*003a*/ 	.short	(.L_24 - .L_23)


	//   ....[0]....
.L_23:
        /*003c*/ 	.word	0xffffffff


	//   ....[1]....
        /*0040*/ 	.word	0xffffffff


	//   ....[2]....
        /*0044*/ 	.word	0xffffffff


	//   ....[3]....
        /*0048*/ 	.word	0xffffffff


	//   ....[4]....
        /*004c*/ 	.word	0xffffffff


	//----- nvinfo : EIATTR_COOP_GROUP_INSTR_OFFSETS
	.align		4
.L_24:
        /*0050*/ 	.byte	0x04, 0x28
        /*0052*/ 	.short	(.L_26 - .L_25)


	//   ....[0]....
.L_25:
        /*0054*/ 	.word	0x00000060


	//   ....[1]....
        /*0058*/ 	.word	0x00000070


	//   ....[2]....
        /*005c*/ 	.word	0x00000130


	//   ....[3]....
        /*0060*/ 	.word	0x000002e0


	//   ....[4]....
        /*0064*/ 	.word	0x00000fe0


	//----- nvinfo : EIATTR_REG_RECONFIG
	.align		4
.L_26:
        /*0068*/ 	.byte	0x01, 0x54
	.zero		2


	//----- nvinfo : EIATTR_MBARRIER_INSTR_OFFSETS
	.align		4
        /*006c*/ 	.byte	0x04, 0x39
        /*006e*/ 	.short	(.L_28 - .L_27)


	//   ....[0]....
.L_27:
        /*0070*/ 	.word	0x00000230
        /*0074*/ 	.word	0x000000ff
        /*0078*/ 	.word	0x00000000
        /*007c*/ 	.short	0x0100
        /*007e*/ 	.byte	0x08
	.zero		1


	//   ....[1]....
        /*0080*/ 	.word	0x00000240
        /*0084*/ 	.word	0x000000ff
        /*0088*/ 	.word	0x00000028
        /*008c*/ 	.short	0x0100
        /*008e*/ 	.byte	0x08
	.zero		1


	//   ....[2]....
        /*0090*/ 	.word	0x00000250
        /*0094*/ 	.word	0x000000ff
        /*0098*/ 	.word	0x00000008
        /*009c*/ 	.short	0x0100
        /*009e*/ 	.byte	0x08
	.zero		1


	//   ....[3]....
        /*00a0*/ 	.word	0x00000260
        /*00a4*/ 	.word	0x000000ff
        /*00a8*/ 	.word	0x00000030
        /*00ac*/ 	.short	0x0100
        /*00ae*/ 	.byte	0x08
	.zero		1


	//   ....[4]....
        /*00b0*/ 	.word	0x00000270
        /*00b4*/ 	.word	0x000000ff
        /*00b8*/ 	.word	0x00000010
        /*00bc*/ 	.short	0x0100
        /*00be*/ 	.byte	0x08
	.zero		1


	//   ....[5]....
        /*00c0*/ 	.word	0x00000280
        /*00c4*/ 	.word	0x000000ff
        /*00c8*/ 	.word	0x00000038
        /*00cc*/ 	.short	0x0100
        /*00ce*/ 	.byte	0x08
	.zero		1


	//   ....[6]....
        /*00d0*/ 	.word	0x00000290
        /*00d4*/ 	.word	0x000000ff
        /*00d8*/ 	.word	0x00000018
        /*00dc*/ 	.short	0x0100
        /*00de*/ 	.byte	0x08
	.zero		1


	//   ....[7]....
        /*00e0*/ 	.word	0x000002a0
        /*00e4*/ 	.word	0x000000ff
        /*00e8*/ 	.word	0x00000040
        /*00ec*/ 	.short	0x0100
        /*00ee*/ 	.byte	0x08
	.zero		1


	//   ....[8]....
        /*00f0*/ 	.word	0x000002b0
        /*00f4*/ 	.word	0x000000ff
        /*00f8*/ 	.word	0x00000020
        /*00fc*/ 	.short	0x0100
        /*00fe*/ 	.byte	0x08
	.zero		1


	//   ....[9]....
        /*0100*/ 	.word	0x000002c0
        /*0104*/ 	.word	0x000000ff
        /*0108*/ 	.word	0x00000048
        /*010c*/ 	.short	0x0100
        /*010e*/ 	.byte	0x08
	.zero		1


	//   ....[10]....
        /*0110*/ 	.word	0x00000540
        /*0114*/ 	.word	0x000000ff
        /*0118*/ 	.word	0x00000060
        /*011c*/ 	.short	0x0100
        /*011e*/ 	.byte	0x06
	.zero		1


	//   ....[11]....
        /*0120*/ 	.word	0x000005a0
        /*0124*/ 	.word	0x000000ff
        /*0128*/ 	.word	0x00000068
        /*012c*/ 	.short	0x0100
        /*012e*/ 	.byte	0x06
	.zero		1


	//   ....[12]....
        /*0130*/ 	.word	0x00001510
        /*0134*/ 	.word	0x000000ff
        /*0138*/ 	.word	0x00000000
        /*013c*/ 	.short	0x010a
        /*013e*/ 	.byte	0x06
	.zero		1


	//   ....[13]....
        /*0140*/ 	.word	0x00001550
        /*0144*/ 	.word	0x000000ff
        /*0148*/ 	.word	0x00000000
        /*014c*/ 	.short	0x010a
        /*014e*/ 	.byte	0x06
	.zero		1


	//   ....[14]....
        /*0150*/ 	.word	0x00001e80
        /*0154*/ 	.word	0x000000ff
        /*0158*/ 	.word	0x00000000
        /*015c*/ 	.short	0x010a
        /*015e*/ 	.byte	0x0c
	.zero		1


	//   ....[15]....
        /*0160*/ 	.word	0x00001ec0
        /*0164*/ 	.word	0x000000ff
        /*0168*/ 	.word	0x00000000
        /*016c*/ 	.short	0x010a
        /*016e*/ 	.byte	0x0c
	.zero		1


	//   ....[16]....
        /*0170*/ 	.word	0x000024f0
        /*0174*/ 	.word	0x000000ff
        /*0178*/ 	.word	0x00000000
        /*017c*/ 	.short	0x0101
        /*017e*/ 	.byte	0x08
	.zero		1


	//   ....[17]....
        /*0180*/ 	.word	0x00002b40
        /*0184*/ 	.word	0x000000ff
        /*0188*/ 	.word	0x00000000
        /*018c*/ 	.short	0x0101
        /*018e*/ 	.byte	0x08
	.zero		1


	//   ....[18]....
        /*0190*/ 	.word	0x000084d0
        /*0194*/ 	.word	0x00000013
        /*0198*/ 	.word	0x00000028
        /*019c*/ 	.short	0x010a
        /*019e*/ 	.byte	0x3f
	.zero		1


	//   ....[19]....
        /*01a0*/ 	.word	0x00008850
        /*01a4*/ 	.word	0x00000008
        /*01a8*/ 	.word	0x00000068
        /*01ac*/ 	.short	0x0101
        /*01ae*/ 	.byte	0x3f
	.zero		1


	//   ....[20]....
        /*01b0*/ 	.word	0x00008f60
        /*01b4*/ 	.word	0x00000006
        /*01b8*/ 	.word	0x00000000
        /*01bc*/ 	.short	0x010a
        /*01be*/ 	.byte	0x3f
	.zero		1


	//   ....[21]....
        /*01c0*/ 	.word	0x00008fe0
        /*01c4*/ 	.word	0x00000007
        /*01c8*/ 	.word	0x00000000
        /*01cc*/ 	.short	0x010a
        /*01ce*/ 	.byte	0x3f
	.zero		1


	//   ....[22]....
        /*01d0*/ 	.word	0x00009070
        /*01d4*/ 	.word	0x0000000a
        /*01d8*/ 	.word	0x00000000
        /*01dc*/ 	.short	0x010a
        /*01de*/ 	.byte	0x3f
	.zero		1


	//   ....[23]....
        /*01e0*/ 	.word	0x00009100
        /*01e4*/ 	.word	0x0000000b
        /*01e8*/ 	.word	0x00000000
        /*01ec*/ 	.short	0x010a
        /*01ee*/ 	.byte	0x3f
	.zero		1


	//   ....[24]....
        /*01f0*/ 	.word	0x00009190
        /*01f4*/ 	.word	0x00000003
        /*01f8*/ 	.word	0x00000000
        /*01fc*/ 	.short	0x010a
        /*01fe*/ 	.byte	0x3f
	.zero		1


	//   ....[25]....
        /*0200*/ 	.word	0x00009200
        /*0204*/ 	.word	0x0000000b
        /*0208*/ 	.word	0x00000000
        /*020c*/ 	.short	0x010a
        /*020e*/ 	.byte	0x3f
	.zero		1


	//   ....[26]....
        /*0210*/ 	.word	0x00009260
        /*0214*/ 	.word	0x0000008c
        /*0218*/ 	.word	0x00000000
        /*021c*/ 	.short	0x010a
        /*021e*/ 	.byte	0x3f
	.zero		1


	//   ....[27]....
        /*0220*/ 	.word	0x00009330
        /*0224*/ 	.word	0x00000013
        /*0228*/ 	.word	0x00000028
        /*022c*/ 	.short	0x010a
        /*022e*/ 	.byte	0x3f
	.zero		1


	//   ....[28]....
        /*0230*/ 	.word	0x00009410
        /*0234*/ 	.word	0x00000006
        /*0238*/ 	.word	0x00000000
        /*023c*/ 	.short	0x010a
        /*023e*/ 	.byte	0x3f
	.zero		1


	//   ....[29]....
        /*0240*/ 	.word	0x00009460
        /*0244*/ 	.word	0x00000007
        /*0248*/ 	.word	0x00000000
        /*024c*/ 	.short	0x010a
        /*024e*/ 	.byte	0x3f
	.zero		1


	//   ....[30]....
        /*0250*/ 	.word	0x000094b0
        /*0254*/ 	.word	0x0000000a
        /*0258*/ 	.word	0x00000000
        /*025c*/ 	.short	0x010a
        /*025e*/ 	.byte	0x3f
	.zero		1


	//   ....[31]....
        /*0260*/ 	.word	0x00009500
        /*0264*/ 	.word	0x0000000b
        /*0268*/ 	.word	0x00000000
        /*026c*/ 	.short	0x010a
        /*026e*/ 	.byte	0x3f
	.zero		1


	//----- nvinfo : EIATTR_NUM_MBARRIERS
	.align		4
.L_28:
        /*0270*/ 	.byte	0x03, 0x38
        /*0272*/ 	.short	0x000c


	//----- nvinfo : EIATTR_EXIT_INSTR_OFFSETS
	.align		4
        /*0274*/ 	.byte	0x04, 0x1c
        /*0276*/ 	.short	(.L_30 - .L_29)


	//   ....[0]....
.L_29:
        /*0278*/ 	.word	0x000005f0


	//   ....[1]....
        /*027c*/ 	.word	0x00000eb0


	//   ....[2]....
        /*0280*/ 	.word	0x00007b40


	//   ....[3]....
        /*0284*/ 	.word	0x00008170


	//   ....[4]....
        /*0288*/ 	.word	0x000091e0


	//----- nvinfo : EIATTR_MAX_THREADS
	.align		4
.L_30:
        /*028c*/ 	.byte	0x04, 0x05
        /*028e*/ 	.short	(.L_32 - .L_31)
.L_31:
        /*0290*/ 	.word	0x00000180
        /*0294*/ 	.word	0x00000001
        /*0298*/ 	.word	0x00000001


	//----- nvinfo : EIATTR_CRS_STACK_SIZE
	.align		4
.L_32:
        /*029c*/ 	.byte	0x04, 0x1e
        /*029e*/ 	.short	(.L_34 - .L_33)
.L_33:
        /*02a0*/ 	.word	0x00000000


	//----- nvinfo : EIATTR_CBANK_PARAM_SIZE
	.align		4
.L_34:
        /*02a4*/ 	.byte	0x03, 0x19
        /*02a6*/ 	.short	0x0470


	//----- nvinfo : EIATTR_PARAM_CBANK
	.align		4
        /*02a8*/ 	.byte	0x04, 0x0a
        /*02aa*/ 	.short	(.L_36 - .L_35)
	.align		4
.L_35:
        /*02ac*/ 	.word	index@(.nv.constant0._ZN7cutlass13device_kernelINS_4gemm6kernel13GemmUniversalIN4cute5tupleIJiiiiEEENS1_10collective13CollectiveMmaINS1_37MainloopSm90TmaGmmaWarpSpecializedFP8ILi5ENS5_IJNS4_1CILi1EEESB_SB_EEENS1_35KernelTmaWarpSpecializedCooperativeEEENS5_IJNSA_ILi128EEESF_NSA_ILi64EEEEEENS_12float_e5m2_tENS5_IJlSB_lEEESI_SJ_NS4_8TiledMMAINS4_8MMA_AtomIJNS4_4SM904GMMA31MMA_64x128x32_F32E5M2E5M2_SS_TNILNSN_7ScaleInE1ELSP_1EEEEEENS4_6LayoutINS5_IJNSA_ILi2EEESB_SB_EEENS5_IJSB_NSA_ILi0EEESV_EEEEENS5_IJNS4_10UnderscoreESY_SY_EEEEENS4_13SM90_TMA_LOADENS4_14ComposedLayoutINS4_7SwizzleILi2ELi4ELi3EEENS4_18smem_ptr_flag_bitsILi8EEENSS_INS5_IJNSA_ILi8EEESG_EEENS5_IJSG_SB_EEEEEEEvNS4_8identityES11_S1B_vS1C_EENS_8epilogue10collective6detail29Sm90TmaWarpSpecializedAdapterINS1F_15DefaultEpilogueISI_SJ_SJ_NS1E_6thread17LinearCombinationISI_Li1EffLNS1J_9ScaleType4KindE0ELNS_15FloatRoundStyleE2ESI_EENS1_15EpilogueDefaultEEEEEvvEEEEvNT_6ParamsE)
        /*02b0*/ 	.short	0x0210
        /*02b2*/ 	.short	0x0470


	//----- nvinfo : EIATTR_SW_WAR
	.align		4
.L_36:
        /*02b4*/ 	.byte	0x04, 0x36
        /*02b6*/ 	.short	(.L_38 - .L_37)
.L_37:
        /*02b8*/ 	.word	0x00000008
.L_38:


//--------------------- .nv.callgraph             --------------------------
	.section	.nv.callgraph,"",@"SHT_CUDA_CALLGRAPH"
	.align	4
	.sectionentsize	8
	.align		4
        /*0000*/ 	.word	0x00000000
	.align		4
        /*0004*/ 	.word	0xffffffff
	.align		4
        /*0008*/ 	.word	0x00000000
	.align		4
        /*000c*/ 	.word	0xfffffffe
	.align		4
        /*0010*/ 	.word	0x00000000
	.align		4
        /*0014*/ 	.word	0xfffffffd
	.align		4
        /*0018*/ 	.word	0x00000000
	.align		4
        /*001c*/ 	.word	0xfffffffc


//--------------------- .nv.constant4             --------------------------
	.section	.nv.constant4,"a",@progbits
	.align	8
	.align		8
.nv.constant4:
        /*0000*/ 	.dword	_ZN40_INTERNAL_a3ee3229_4_k_cu_116f6715_293654cuda3std3__45__cpo5beginE
	.align		8
        /*0008*/ 	.dword	_ZN40_INTERNAL_a3ee3229_4_k_cu_116f6715_293654cuda3std3__45__cpo3endE
	.align		8
        /*0010*/ 	.dword	_ZN40_INTERNAL_a3ee3229_4_k_cu_116f6715_293654cuda3std3__45__cpo6cbeginE
	.align		8
        /*0018*/ 	.dword	_ZN40_INTERNAL_a3ee3229_4_k_cu_116f6715_293654cuda3std3__45__cpo4cendE
	.align		8
        /*0020*/ 	.dword	_ZN40_INTERNAL_a3ee3229_4_k_cu_116f6715_293654cuda3std3__442_GLOBAL__N__a3ee3229_4_k_cu_116f6715_293656ignoreE
	.align		8
        /*0028*/ 	.dword	_ZN40_INTERNAL_a3ee3229_4_k_cu_116f6715_293654cuda3std3__419piecewise_constructE
	.align		8
        /*0030*/ 	.dword	_ZN40_INTERNAL_a3ee3229_4_k_cu_116f6715_293654cuda3std3__48in_placeE
	.align		8
        /*0038*/ 	.dword	_ZN40_INTERNAL_a3ee3229_4_k_cu_116f6715_293654cuda3std6ranges3__45__cpo4swapE
	.align		8
        /*0040*/ 	.dword	_ZN40_INTERNAL_a3ee3229_4_k_cu_116f6715_293654cuda3std6ranges3__45__cpo9iter_moveE
	.align		8
        /*0048*/ 	.dword	_ZN40_INTERNAL_a3ee3229_4_k_cu_116f6715_293654cute7productE
	.align		8
        /*0050*/ 	.dword	_ZN40_INTERNAL_a3ee3229_4_k_cu_116f6715_293654cute1_E


//--------------------- .text._ZN7cutlass13device_kernelINS_4gemm6kernel13GemmUniversalIN4cute5tupleIJiiiiEEENS1_10collective13CollectiveMmaINS1_37MainloopSm90TmaGmmaWarpSpecializedFP8ILi5ENS5_IJNS4_1CILi1EEESB_SB_EEENS1_35KernelTmaWarpSpecializedCooperativeEEENS5_IJNSA_ILi128EEESF_NSA_ILi64EEEEEENS_12float_e5m2_tENS5_IJlSB_lEEESI_SJ_NS4_8TiledMMAINS4_8MMA_AtomIJNS4_4SM904GMMA31MMA_64x128x32_F32E5M2E5M2_SS_TNILNSN_7ScaleInE1ELSP_1EEEEEENS4_6LayoutINS5_IJNSA_ILi2EEESB_SB_EEENS5_IJSB_NSA_ILi0EEESV_EEEEENS5_IJNS4_10UnderscoreESY_SY_EEEEENS4_13SM90_TMA_LOADENS4_14ComposedLayoutINS4_7SwizzleILi2ELi4ELi3EEENS4_18smem_ptr_flag_bitsILi8EEENSS_INS5_IJNSA_ILi8EEESG_EEENS5_IJSG_SB_EEEEEEEvNS4_8identityES11_S1B_vS1C_EENS_8epilogue10collective6detail29Sm90TmaWarpSpecializedAdapterINS1F_15DefaultEpilogueISI_SJ_SJ_NS1E_6thread17LinearCombinationISI_Li1EffLNS1J_9ScaleType4KindE0ELNS_15FloatRoundStyleE2ESI_EENS1_15EpilogueDefaultEEEEEvvEEEEvNT_6ParamsE --------------------------
	.section	.text._ZN7cutlass13device_kernelINS_4gemm6kernel13GemmUniversalIN4cute5tupleIJiiiiEEENS1_10collective13CollectiveMmaINS1_37MainloopSm90TmaGmmaWarpSpecializedFP8ILi5ENS5_IJNS4_1CILi1EEESB_SB_EEENS1_35KernelTmaWarpSpecializedCooperativeEEENS5_IJNSA_ILi128EEESF_NSA_ILi64EEEEEENS_12float_e5m2_tENS5_IJlSB_lEEESI_SJ_NS4_8TiledMMAINS4_8MMA_AtomIJNS4_4SM904GMMA31MMA_64x128x32_F32E5M2E5M2_SS_TNILNSN_7ScaleInE1ELSP_1EEEEEENS4_6LayoutINS5_IJNSA_ILi2EEESB_SB_EEENS5_IJSB_NSA_ILi0EEESV_EEEEENS5_IJNS4_10UnderscoreESY_SY_EEEEENS4_13SM90_TMA_LOADENS4_14ComposedLayoutINS4_7SwizzleILi2ELi4ELi3EEENS4_18smem_ptr_flag_bitsILi8EEENSS_INS5_IJNSA_ILi8EEESG_EEENS5_IJSG_SB_EEEEEEEvNS4_8identityES11_S1B_vS1C_EENS_8epilogue10collective6detail29Sm90TmaWarpSpecializedAdapterINS1F_15DefaultEpilogueISI_SJ_SJ_NS1E_6thread17LinearCombinationISI_Li1EffLNS1J_9ScaleType4KindE0ELNS_15FloatRoundStyleE2ESI_EENS1_15EpilogueDefaultEEEEEvvEEEEvNT_6ParamsE,"ax",@progbits
	.align	128
.text._ZN7cutlass13device_kernelINS_4gemm6kernel13GemmUniversalIN4cute5tupleIJiiiiEEENS1_10collective13CollectiveMmaINS1_37MainloopSm90TmaGmmaWarpSpecializedFP8ILi5ENS5_IJNS4_1CILi1EEESB_SB_EEENS1_35KernelTmaWarpSpecializedCooperativeEEENS5_IJNSA_ILi128EEESF_NSA_ILi64EEEEEENS_12float_e5m2_tENS5_IJlSB_lEEESI_SJ_NS4_8TiledMMAINS4_8MMA_AtomIJNS4_4SM904GMMA31MMA_64x128x32_F32E5M2E5M2_SS_TNILNSN_7ScaleInE1ELSP_1EEEEEENS4_6LayoutINS5_IJNSA_ILi2EEESB_SB_EEENS5_IJSB_NSA_ILi0EEESV_EEEEENS5_IJNS4_10UnderscoreESY_SY_EEEEENS4_13SM90_TMA_LOADENS4_14ComposedLayoutINS4_7SwizzleILi2ELi4ELi3EEENS4_18smem_ptr_flag_bitsILi8EEENSS_INS5_IJNSA_ILi8EEESG_EEENS5_IJSG_SB_EEEEEEEvNS4_8identityES11_S1B_vS1C_EENS_8epilogue10collective6detail29Sm90TmaWarpSpecializedAdapterINS1F_15DefaultEpilogueISI_SJ_SJ_NS1E_6thread17LinearCombinationISI_Li1EffLNS1J_9ScaleType4KindE0ELNS_15FloatRoundStyleE2ESI_EENS1_15EpilogueDefaultEEEEEvvEEEEvNT_6ParamsE:
        .type           _ZN7cutlass13device_kernelINS_4gemm6kernel13GemmUniversalIN4cute5tupleIJiiiiEEENS1_10collective13CollectiveMmaINS1_37MainloopSm90TmaGmmaWarpSpecializedFP8ILi5ENS5_IJNS4_1CILi1EEESB_SB_EEENS1_35KernelTmaWarpSpecializedCooperativeEEENS5_IJNSA_ILi128EEESF_NSA_ILi64EEEEEENS_12float_e5m2_tENS5_IJlSB_lEEESI_SJ_NS4_8TiledMMAINS4_8MMA_AtomIJNS4_4SM904GMMA31MMA_64x128x32_F32E5M2E5M2_SS_TNILNSN_7ScaleInE1ELSP_1EEEEEENS4_6LayoutINS5_IJNSA_ILi2EEESB_SB_EEENS5_IJSB_NSA_ILi0EEESV_EEEEENS5_IJNS4_10UnderscoreESY_SY_EEEEENS4_13SM90_TMA_LOADENS4_14ComposedLayoutINS4_7SwizzleILi2ELi4ELi3EEENS4_18smem_ptr_flag_bitsILi8EEENSS_INS5_IJNSA_ILi8EEESG_EEENS5_IJSG_SB_EEEEEEEvNS4_8identityES11_S1B_vS1C_EENS_8epilogue10collective6detail29Sm90TmaWarpSpecializedAdapterINS1F_15DefaultEpilogueISI_SJ_SJ_NS1E_6thread17LinearCombinationISI_Li1EffLNS1J_9ScaleType4KindE0ELNS_15FloatRoundStyleE2ESI_EENS1_15EpilogueDefaultEEEEEvvEEEEvNT_6ParamsE,@function
        .size           _ZN7cutlass13device_kernelINS_4gemm6kernel13GemmUniversalIN4cute5tupleIJiiiiEEENS1_10collective13CollectiveMmaINS1_37MainloopSm90TmaGmmaWarpSpecializedFP8ILi5ENS5_IJNS4_1CILi1EEESB_SB_EEENS1_35KernelTmaWarpSpecializedCooperativeEEENS5_IJNSA_ILi128EEESF_NSA_ILi64EEEEEENS_12float_e5m2_tENS5_IJlSB_lEEESI_SJ_NS4_8TiledMMAINS4_8MMA_AtomIJNS4_4SM904GMMA31MMA_64x128x32_F32E5M2E5M2_SS_TNILNSN_7ScaleInE1ELSP_1EEEEEENS4_6LayoutINS5_IJNSA_ILi2EEESB_SB_EEENS5_IJSB_NSA_ILi0EEESV_EEEEENS5_IJNS4_10UnderscoreESY_SY_EEEEENS4_13SM90_TMA_LOADENS4_14ComposedLayoutINS4_7SwizzleILi2ELi4ELi3EEENS4_18smem_ptr_flag_bitsILi8EEENSS_INS5_IJNSA_ILi8EEESG_EEENS5_IJSG_SB_EEEEEEEvNS4_8identityES11_S1B_vS1C_EENS_8epilogue10collective6detail29Sm90TmaWarpSpecializedAdapterINS1F_15DefaultEpilogueISI_SJ_SJ_NS1E_6thread17LinearCombinationISI_Li1EffLNS1J_9ScaleType4KindE0ELNS_15FloatRoundStyleE2ESI_EENS1_15EpilogueDefaultEEEEEvvEEEEvNT_6ParamsE,(.L_x_203 - _ZN7cutlass13device_kernelINS_4gemm6kernel13GemmUniversalIN4cute5tupleIJiiiiEEENS1_10collective13CollectiveMmaINS1_37MainloopSm90TmaGmmaWarpSpecializedFP8ILi5ENS5_IJNS4_1CILi1EEESB_SB_EEENS1_35KernelTmaWarpSpecializedCooperativeEEENS5_IJNSA_ILi128EEESF_NSA_ILi64EEEEEENS_12float_e5m2_tENS5_IJlSB_lEEESI_SJ_NS4_8TiledMMAINS4_8MMA_AtomIJNS4_4SM904GMMA31MMA_64x128x32_F32E5M2E5M2_SS_TNILNSN_7ScaleInE1ELSP_1EEEEEENS4_6LayoutINS5_IJNSA_ILi2EEESB_SB_EEENS5_IJSB_NSA_ILi0EEESV_EEEEENS5_IJNS4_10UnderscoreESY_SY_EEEEENS4_13SM90_TMA_LOADENS4_14ComposedLayoutINS4_7SwizzleILi2ELi4ELi3EEENS4_18smem_ptr_flag_bitsILi8EEENSS_INS5_IJNSA_ILi8EEESG_EEENS5_IJSG_SB_EEEEEEEvNS4_8identityES11_S1B_vS1C_EENS_8epilogue10collective6detail29Sm90TmaWarpSpecializedAdapterINS1F_15DefaultEpilogueISI_SJ_SJ_NS1E_6thread17LinearCombinationISI_Li1EffLNS1J_9ScaleType4KindE0ELNS_15FloatRoundStyleE2ESI_EENS1_15EpilogueDefaultEEEEEvvEEEEvNT_6ParamsE)
        .other          _ZN7cutlass13device_kernelINS_4gemm6kernel13GemmUniversalIN4cute5tupleIJiiiiEEENS1_10collective13CollectiveMmaINS1_37MainloopSm90TmaGmmaWarpSpecializedFP8ILi5ENS5_IJNS4_1CILi1EEESB_SB_EEENS1_35KernelTmaWarpSpecializedCooperativeEEENS5_IJNSA_ILi128EEESF_NSA_ILi64EEEEEENS_12float_e5m2_tENS5_IJlSB_lEEESI_SJ_NS4_8TiledMMAINS4_8MMA_AtomIJNS4_4SM904GMMA31MMA_64x128x32_F32E5M2E5M2_SS_TNILNSN_7ScaleInE1ELSP_1EEEEEENS4_6LayoutINS5_IJNSA_ILi2EEESB_SB_EEENS5_IJSB_NSA_ILi0EEESV_EEEEENS5_IJNS4_10UnderscoreESY_SY_EEEEENS4_13SM90_TMA_LOADENS4_14ComposedLayoutINS4_7SwizzleILi2ELi4ELi3EEENS4_18smem_ptr_flag_bitsILi8EEENSS_INS5_IJNSA_ILi8EEESG_EEENS5_IJSG_SB_EEEEEEEvNS4_8identityES11_S1B_vS1C_EENS_8epilogue10collective6detail29Sm90TmaWarpSpecializedAdapterINS1F_15DefaultEpilogueISI_SJ_SJ_NS1E_6thread17LinearCombinationISI_Li1EffLNS1J_9ScaleType4KindE0ELNS_15FloatRoundStyleE2ESI_EENS1_15EpilogueDefaultEEEEEvvEEEEvNT_6ParamsE,@"STO_CUDA_ENTRY STV_DEFAULT"
_ZN7cutlass13device_kernelINS_4gemm6kernel13GemmUniversalIN4cute5tupleIJiiiiEEENS1_10collective13CollectiveMmaINS1_37MainloopSm90TmaGmmaWarpSpecializedFP8ILi5ENS5_IJNS4_1CILi1EEESB_SB_EEENS1_35KernelTmaWarpSpecializedCooperativeEEENS5_IJNSA_ILi128EEESF_NSA_ILi64EEEEEENS_12float_e5m2_tENS5_IJlSB_lEEESI_SJ_NS4_8TiledMMAINS4_8MMA_AtomIJNS4_4SM904GMMA31MMA_64x128x32_F32E5M2E5M2_SS_TNILNSN_7ScaleInE1ELSP_1EEEEEENS4_6LayoutINS5_IJNSA_ILi2EEESB_SB_EEENS5_IJSB_NSA_ILi0EEESV_EEEEENS5_IJNS4_10UnderscoreESY_SY_EEEEENS4_13SM90_TMA_LOADENS4_14ComposedLayoutINS4_7SwizzleILi2ELi4ELi3EEENS4_18smem_ptr_flag_bitsILi8EEENSS_INS5_IJNSA_ILi8EEESG_EEENS5_IJSG_SB_EEEEEEEvNS4_8identityES11_S1B_vS1C_EENS_8epilogue10collective6detail29Sm90TmaWarpSpecializedAdapterINS1F_15DefaultEpilogueISI_SJ_SJ_NS1E_6thread17LinearCombinationISI_Li1EffLNS1J_9ScaleType4KindE0ELNS_15FloatRoundStyleE2ESI_EENS1_15EpilogueDefaultEEEEEvvEEEEvNT_6ParamsE:
[----:B------:R-:W-:Y:S01]  /*0000*/  LDC R1, c[0x0][0x28] ;  /* 0x00000a00ff017b82 */ /* 0x000fe20000000800 */
[----:B------:R-:W0:Y:S01]  /*0010*/  S2R R0, SR_TID.X ;  /* 0x0000000000007919 */ /* 0x000e220000002100 */
[----:B------:R-:W-:Y:S01]  /*0020*/  ELECT P0, URZ, PT ;  /* 0x00000000003f782f */ /* 0x000fe20003800000 */
[----:B------:R-:W-:Y:S01]  /*0030*/  BSSY B0, `(.L_x_0) ;  /* 0x000000f000007945 */ /* 0x000fe20003800000 */
[--C-:B0-----:R-:W-:Y:S02]  /*0040*/  SHF.R.U32.HI R2, RZ, 0x5, R0.reuse ;  /* 0x00000005ff027819 */ /* 0x101fe40000011600 */
[----:B------:R-:W-:-:S03]  /*0050*/  SHF.R.U32.HI R3, RZ, 0x7, R0 ;  /* 0x00000007ff037819 */ /* 0x000fc60000011600 */
[----:B------:R-:W0:Y:S04]  /*0060*/  SHFL.IDX PT, R5, R2, RZ, 0x1f ;  /* 0x00001fff02057589 */ /* 0x000e2800000e0000 */
[----:B------:R1:W2:Y:S01]  /*0070*/  SHFL.IDX PT, R6, R3, RZ, 0x1f ;  /* 0x00001fff03067589 */ /* 0x0002a200000e0000 */
[----:B0-----:R-:W-:-:S13]  /*0080*/  ISETP.NE.OR P0, PT, R5, RZ, !P0 ;  /* 0x000000ff0500720c */ /* 0x001fda0004705670 */
[----:B-12---:R-:W-:Y:S05]  /*0090*/  @P0 BRA `(.L_x_1) ;  /* 0x0000000000200947 */ /* 0x006fea0003800000 */
[----:B------:R-:W-:Y:S02]  /*00a0*/  ULDC.64 UR4, c[0x0][0x198] ;  /* 0x0000660000047ab9 */ /* 0x000fe40000000a00 */
[----:B------:R-:W-:Y:S02]  /*00b0*/  UIADD3 UR6, UP0, UR4, 0xf0, URZ ;  /* 0x000000f004067890 */ /* 0x000fe4000ff1e03f */
[----:B------:R-:W-:Y:S02]  /*00c0*/  UIADD3 UR4, UP1, UR4, 0x1f0, URZ ;  /* 0x000001f004047890 */ /* 0x000fe4000ff3e03f */
[----:B------:R-:W-:Y:S02]  /*00d0*/  UIADD3.X UR7, URZ, UR5, URZ, UP0, !UPT ;  /* 0x000000053f077290 */ /* 0x000fe400087fe43f */
[----:B------:R-:W-:-:S07]  /*00e0*/  UIADD3.X UR5, URZ, UR5, URZ, UP1, !UPT ;  /* 0x000000053f057290 */ /* 0x000fce0008ffe43f */
[----:B------:R0:W-:Y:S02]  /*00f0*/  UTMACCTL.PF [UR6] ;  /* 0x00000000060079b9 */ /* 0x0001e40008040000 */
[----:B------:R0:W-:Y:S02]  /*0100*/  UTMACCTL.PF [UR4] ;  /* 0x00000000040079b9 */ /* 0x0001e40008040000 */
[----:B0-----:R-:W-:Y:S01]  /*0110*/  NOP ;  /* 0x0000000000007918 */ /* 0x001fe20000000000 */
.L_x_1:
[----:B------:R-:W-:Y:S05]  /*0120*/  BSYNC B0 ;  /* 0x0000000000007941 */ /* 0x000fea0003800000 */
.L_x_0:
[----:B------:R-:W0:Y:S02]  /*0130*/  SHFL.IDX PT, R3, R2, RZ, 0x1f ;  /* 0x00001fff02037589 */ /* 0x000e2400000e0000 */
[----:B0-----:R-:W-:-:S13]  /*0140*/  ISETP.NE.AND P0, PT, R3, RZ, PT ;  /* 0x000000ff0300720c */ /* 0x001fda0003f05270 */
[----:B------:R-:W-:Y:S05]  /*0150*/  @P0 BRA `(.L_x_2) ;  /* 0x0000000000600947 */ /* 0x000fea0003800000 */
[----:B------:R-:W0:Y:S01]  /*0160*/  S2UR UR8, SR_CgaCtaId ;  /* 0x00000000000879c3 */ /* 0x000e220000008800 */
[----:B------:R-:W-:Y:S01]  /*0170*/  UMOV UR4, 0x400 ;  /* 0x0000040000047882 */ /* 0x000fe20000000000 */
[----:B------:R-:W-:Y:S01]  /*0180*/  UMOV UR5, 0x1 ;  /* 0x0000000100057882 */ /* 0x000fe20000000000 */
[----:B------:R-:W-:Y:S01]  /*0190*/  UMOV UR6, 0x100 ;  /* 0x0000010000067882 */ /* 0x000fe20000000000 */
[----:B------:R-:W-:Y:S01]  /*01a0*/  ELECT P0, URZ, PT ;  /* 0x00000000003f782f */ /* 0x000fe20003800000 */
[----:B------:R-:W-:-:S04]  /*01b0*/  UIADD3 UR6, -UR6, 0x100000, URZ ;  /* 0x0010000006067890 */ /* 0x000fc8000fffe13f */
[----:B------:R-:W-:Y:S02]  /*01c0*/  USHF.L.U32 UR7, UR6, 0xb, URZ ;  /* 0x0000000b06077899 */ /* 0x000fe4000800063f */
[----:B------:R-:W-:Y:S02]  /*01d0*/  USHF.L.U32 UR6, UR6, 0x1, URZ ;  /* 0x0000000106067899 */ /* 0x000fe4000800063f */
[----:B0-----:R-:W-:Y:S02]  /*01e0*/  ULEA UR8, UR8, UR4, 0x18 ;  /* 0x0000000408087291 */ /* 0x001fe4000f8ec03f */
[----:B------:R-:W-:-:S04]  /*01f0*/  UIADD3 UR4, -UR5, 0x100000, URZ ;  /* 0x0010000005047890 */ /* 0x000fc8000fffe13f */
[----:B------:R-:W-:Y:S02]  /*0200*/  USHF.L.U32 UR5, UR4, 0xb, URZ ;  /* 0x0000000b04057899 */ /* 0x000fe4000800063f */
[----:B------:R-:W-:Y:S01]  /*0210*/  USHF.L.U32 UR4, UR4, 0x1, URZ ;  /* 0x0000000104047899 */ /* 0x000fe2000800063f */
[----:B------:R-:W0:Y:S11]  /*0220*/  FENCE.VIEW.ASYNC.S ;  /* 0x00000000000073c6 */ /* 0x000e360000000000 */
[----:B0-----:R0:W1:Y:S01]  /*0230*/  SYNCS.EXCH.64 URZ, [UR8], UR4 ;  /* 0x00000004083f75b2 */ /* 0x0010620008000100 */
[----:B------:R0:W2:Y:S01]  /*0240*/  SYNCS.EXCH.64 URZ, [UR8+0x28], UR6 ;  /* 0x00002806083f75b2 */ /* 0x0000a20008000100 */
[----:B------:R0:W3:Y:S01]  /*0250*/  SYNCS.EXCH.64 URZ, [UR8+0x8], UR4 ;  /* 0x00000804083f75b2 */ /* 0x0000e20008000100 */
[----:B------:R0:W4:Y:S01]  /*0260*/  SYNCS.EXCH.64 URZ, [UR8+0x30], UR6 ;  /* 0x00003006083f75b2 */ /* 0x0001220008000100 */
[----:B------:R0:W0:Y:S01]  /*0270*/  SYNCS.EXCH.64 URZ, [UR8+0x10], UR4 ;  /* 0x00001004083f75b2 */ /* 0x0000220008000100 */
[----:B------:R0:W0:Y:S01]  /*0280*/  SYNCS.EXCH.64 URZ, [UR8+0x38], UR6 ;  /* 0x00003806083f75b2 */ /* 0x0000220008000100 */
[----:B------:R0:W0:Y:S01]  /*0290*/  SYNCS.EXCH.64 URZ, [UR8+0x18], UR4 ;  /* 0x00001804083f75b2 */ /* 0x0000220008000100 */
[----:B------:R0:W0:Y:S01]  /*02a0*/  SYNCS.EXCH.64 URZ, [UR8+0x40], UR6 ;  /* 0x00004006083f75b2 */ /* 0x0000220008000100 */
[----:B------:R0:W0:Y:S01]  /*02b0*/  SYNCS.EXCH.64 URZ, [UR8+0x20], UR4 ;  /* 0x00002004083f75b2 */ /* 0x0000220008000100 */
[----:B------:R0:W0:Y:S01]  /*02c0*/  SYNCS.EXCH.64 URZ, [UR8+0x48], UR6 ;  /* 0x00004806083f75b2 */ /* 0x0000220008000100 */
[----:B------:R-:W-:Y:S01]  /*02d0*/  NOP ;  /* 0x0000000000007918 */ /* 0x000fe20000000000 */
.L_x_2:
[----:B------:R-:W5:Y:S01]  /*02e0*/  SHFL.IDX PT, R2, R2, RZ, 0x1f ;  /* 0x00001fff02027589 */ /* 0x000f6200000e0000 */
[----:B------:R-:W1:Y:S01]  /*02f0*/  LDC R3, c[0x0][0x65c] ;  /* 0x00019700ff037b82 */ /* 0x000e620000000800 */
[----:B------:R-:W-:Y:S02]  /*0300*/  ELECT P0, URZ, PT ;  /* 0x00000000003f782f */ /* 0x000fe40003800000 */
[----:B------:R-:W-:Y:S01]  /*0310*/  SHF.R.S32.HI R4, RZ, 0x1f, R5 ;  /* 0x0000001fff047819 */ /* 0x000fe20000011405 */
[----:B------:R-:W2:Y:S01]  /*0320*/  S2R R10, SR_CTAID.Y ;  /* 0x00000000000a7919 */ /* 0x000ea20000002600 */
[----:B0-----:R-:W-:Y:S01]  /*0330*/  UMOV UR4, 0x20 ;  /* 0x0000002000047882 */ /* 0x001fe20000000000 */
[C---:B------:R-:W-:Y:S01]  /*0340*/  ISETP.NE.AND P3, PT, R6.reuse, RZ, PT ;  /* 0x000000ff0600720c */ /* 0x040fe20003f65270 */
[----:B------:R-:W-:Y:S01]  /*0350*/  VIADD R11, R6, 0xffffffff ;  /* 0xffffffff060b7836 */ /* 0x000fe20000000000 */
[----:B------:R-:W0:Y:S01]  /*0360*/  S2R R8, SR_CTAID.X ;  /* 0x0000000000087919 */ /* 0x000e220000002500 */
[----:B------:R-:W-:Y:S01]  /*0370*/  LEA.HI R4, R4, R5, RZ, 0x2 ;  /* 0x0000000504047211 */ /* 0x000fe200078f10ff */
[----:B------:R-:W-:Y:S01]  /*0380*/  NOP ;  /* 0x0000000000007918 */ /* 0x000fe20000000000 */
[----:B------:R-:W-:Y:S01]  /*0390*/  NOP ;  /* 0x0000000000007918 */ /* 0x000fe20000000000 */
[----:B------:R-:W-:-:S02]  /*03a0*/  ISETP.GE.U32.AND P1, PT, R11, 0x2, PT ;  /* 0x000000020b00780c */ /* 0x000fc40003f26070 */
[----:B------:R-:W-:-:S05]  /*03b0*/  LOP3.LUT R4, R4, 0xfffffffc, RZ, 0xc0, !PT ;  /* 0xfffffffc04047812 */ /* 0x000fca00078ec0ff */
[----:B------:R-:W-:Y:S01]  /*03c0*/  IMAD.IADD R5, R5, 0x1, -R4 ;  /* 0x0000000105057824 */ /* 0x000fe200078e0a04 */
[----:B-----5:R-:W-:Y:S02]  /*03d0*/  ISETP.NE.OR P0, PT, R2, RZ, !P0 ;  /* 0x000000ff0200720c */ /* 0x020fe40004705670 */
[----:B-1----:R-:W-:-:S11]  /*03e0*/  ISETP.NE.AND P2, PT, R3, 0x1, PT ;  /* 0x000000010300780c */ /* 0x002fd60003f45270 */
[----:B------:R-:W-:Y:S01]  /*03f0*/  VOTEU.ALL UP0, P0 ;  /* 0x00000000003f7886 */ /* 0x000fe20000000000 */
[----:B------:R-:W-:Y:S01]  /*0400*/  VOTEU.ALL UP1, P0 ;  /* 0x00000000003f7886 */ /* 0x000fe20000020000 */
[----:B------:R-:W0:Y:S01]  /*0410*/  @P2 LDC R9, c[0x0][0x10] ;  /* 0x00000400ff092b82 */ /* 0x000e220000000800 */
[----:B--2---:R-:W-:Y:S02]  /*0420*/  @P2 IMAD.MOV.U32 R2, RZ, RZ, R10 ;  /* 0x000000ffff022224 */ /* 0x004fe400078e000a */
[----:B------:R-:W-:Y:S01]  /*0430*/  @!UP0 UMOV UR6, 0x400 ;  /* 0x0000040000068882 */ /* 0x000fe20000000000 */
[----:B------:R-:W-:-:S04]  /*0440*/  @!UP0 UIADD3 UR4, -UR4, 0x100000, URZ ;  /* 0x0010000004048890 */ /* 0x000fc8000fffe13f */
[----:B------:R-:W-:Y:S02]  /*0450*/  @!UP0 USHF.L.U32 UR5, UR4, 0xb, URZ ;  /* 0x0000000b04058899 */ /* 0x000fe4000800063f */
[----:B------:R-:W-:Y:S01]  /*0460*/  @!UP0 USHF.L.U32 UR4, UR4, 0x1, URZ ;  /* 0x0000000104048899 */ /* 0x000fe2000800063f */
[----:B------:R-:W-:Y:S02]  /*0470*/  @P2 IMAD.MOV.U32 R3, RZ, RZ, RZ ;  /* 0x000000ffff032224 */ /* 0x000fe400078e00ff */
[----:B------:R-:W-:Y:S01]  /*0480*/  @P2 IMAD.MOV.U32 R13, RZ, RZ, RZ ;  /* 0x000000ffff0d2224 */ /* 0x000fe200078e00ff */
[----:B------:R-:W1:Y:S08]  /*0490*/  @!UP0 S2UR UR7, SR_CgaCtaId ;  /* 0x00000000000789c3 */ /* 0x000e700000008800 */
[----:B------:R-:W2:Y:S01]  /*04a0*/  @!P2 LDC R7, c[0x0][0xc] ;  /* 0x00000300ff07ab82 */ /* 0x000ea20000000800 */
[----:B0-----:R-:W-:-:S04]  /*04b0*/  @P2 IMAD.WIDE.U32 R2, R8, R9, R2 ;  /* 0x0000000908022225 */ /* 0x001fc800078e0002 */
[----:B------:R-:W-:Y:S02]  /*04c0*/  IMAD.MOV.U32 R9, RZ, RZ, RZ ;  /* 0x000000ffff097224 */ /* 0x000fe400078e00ff */
[----:B------:R-:W-:Y:S01]  /*04d0*/  @P2 IMAD.IADD R3, R3, 0x1, R13 ;  /* 0x0000000103032824 */ /* 0x000fe200078e020d */
[----:B-1----:R-:W-:Y:S01]  /*04e0*/  @!UP0 ULEA UR6, UR7, UR6, 0x18 ;  /* 0x0000000607068291 */ /* 0x002fe2000f8ec03f */
[----:B------:R-:W-:Y:S01]  /*04f0*/  VOTEU.ALL UP0, P0 ;  /* 0x00000000003f7886 */ /* 0x000fe20000000000 */
[----:B------:R-:W-:-:S04]  /*0500*/  ISETP.NE.AND P0, PT, R5, 0x3, PT ;  /* 0x000000030500780c */ /* 0x000fc80003f05270 */
[----:B------:R-:W-:-:S04]  /*0510*/  ISETP.EQ.OR P0, PT, R5, RZ, !P0 ;  /* 0x000000ff0500720c */ /* 0x000fc80004702670 */
[----:B------:R-:W-:Y:S01]  /*0520*/  ISETP.EQ.AND P0, PT, R6, RZ, P0 ;  /* 0x000000ff0600720c */ /* 0x000fe20000702270 */
[----:B------:R-:W0:Y:S02]  /*0530*/  FENCE.VIEW.ASYNC.S ;  /* 0x00000000000073c6 */ /* 0x000e240000000000 */
[----:B0-----:R0:W3:Y:S01]  /*0540*/  @!UP0 SYNCS.EXCH.64 URZ, [UR6+0x60], UR4 ;  /* 0x00006004063f85b2 */ /* 0x0010e20008000100 */
[----:B--2---:R-:W-:Y:S01]  /*0550*/  @!P2 IMAD.WIDE.U32 R6, R7, R10, R8 ;  /* 0x0000000a0706a225 */ /* 0x004fe200078e0008 */
[----:B------:R-:W-:-:S03]  /*0560*/  SEL R4, RZ, 0x1, !P0 ;  /* 0x00000001ff047807 */ /* 0x000fc60004000000 */
[----:B------:R-:W-:Y:S02]  /*0570*/  @!P2 IMAD.MOV.U32 R2, RZ, RZ, R6 ;  /* 0x000000ffff02a224 */ /* 0x000fe400078e0006 */
[----:B------:R-:W-:Y:S01]  /*0580*/  @!P2 IMAD.MOV.U32 R3, RZ, RZ, R7 ;  /* 0x000000ffff03a224 */ /* 0x000fe200078e0007 */
[----:B------:R-:W-:Y:S01]  /*0590*/  SEL R4, R4, 0x2, P1 ;  /* 0x0000000204047807 */ /* 0x000fe20000800000 */
[----:B------:R0:W3:Y:S01]  /*05a0*/  @!UP1 SYNCS.EXCH.64 URZ, [UR6+0x68], UR4 ;  /* 0x00006804063f95b2 */ /* 0x0000e20008000100 */
[----:B------:R-:W-:Y:S01]  /*05b0*/  NOP ;  /* 0x0000000000007918 */ /* 0x000fe20000000000 */
[----:B---34-:R-:W-:Y:S06]  /*05c0*/  BAR.SYNC.DEFER_BLOCKING 0x0 ;  /* 0x0000000000007b1d */ /* 0x018fec0000010000 */
[----:B------:R-:W-:Y:S05]  /*05d0*/  @!P3 BRA `(.L_x_3) ;  /* 0x00000074005cb947 */ /* 0x000fea0003800000 */
[----:B------:R-:W-:-:S13]  /*05e0*/  ISETP.GT.U32.AND P0, PT, R11, 0x1, PT ;  /* 0x000000010b00780c */ /* 0x000fda0003f04070 */
[----:B0-----:R-:W-:Y:S05]  /*05f0*/  @P0 EXIT ;  /* 0x000000000000094d */ /* 0x001fea0003800000 */
[----:B------:R-:W-:Y:S01]  /*0600*/  ULDC.64 UR4, c[0x0][0x650] ;  /* 0x0001940000047ab9 */ /* 0x000fe20000000a00 */
[----:B------:R-:W-:Y:S01]  /*0610*/  PRMT R12, RZ, 0x7610, R12 ;  /* 0x00007610ff0c7816 */ /* 0x000fe2000000000c */
[----:B------:R-:W-:Y:S01]  /*0620*/  IMAD.MOV.U32 R6, RZ, RZ, -0x1 ;  /* 0xffffffffff067424 */ /* 0x000fe200078e00ff */
[----:B------:R-:W-:Y:S01]  /*0630*/  ISETP.GE.U32.AND P0, PT, R2, UR4, PT ;  /* 0x0000000402007c0c */ /* 0x000fe2000bf06070 */
[----:B------:R-:W-:Y:S02]  /*0640*/  IMAD.MOV.U32 R7, RZ, RZ, -0x1 ;  /* 0xffffffffff077424 */ /* 0x000fe400078e00ff */
[----:B------:R-:W-:Y:S01]  /*0650*/  IMAD.MOV.U32 R5, RZ, RZ, -0x1 ;  /* 0xffffffffff057424 */ /* 0x000fe200078e00ff */
[----:B------:R-:W-:-:S13]  /*0660*/  ISETP.GE.U32.AND.EX P0, PT, R3, UR5, PT, P0 ;  /* 0x0000000503007c0c */ /* 0x000fda000bf06100 */
[----:B------:R-:W-:Y:S05]  /*0670*/  @P0 BRA `(.L_x_4) ;  /* 0x00000004005c0947 */ /* 0x000fea0003800000 */
[----:B------:R-:W0:Y:S01]  /*0680*/  LDC.64 R16, c[0x0][0x628] ;  /* 0x00018a00ff107b82 */ /* 0x000e220000000a00 */
[----:B------:R-:W-:Y:S02]  /*0690*/  IMAD.MOV.U32 R6, RZ, RZ, R2 ;  /* 0x000000ffff067224 */ /* 0x000fe400078e0002 */
[----:B------:R-:W-:-:S05]  /*06a0*/  IMAD.MOV.U32 R7, RZ, RZ, R3 ;  /* 0x000000ffff077224 */ /* 0x000fca00078e0003 */
[----:B------:R-:W1:Y:S08]  /*06b0*/  LDC R18, c[0x0][0x630] ;  /* 0x00018c00ff127b82 */ /* 0x000e700000000800 */
[----:B------:R-:W2:Y:S01]  /*06c0*/  LDC.64 R20, c[0x0][0x620] ;  /* 0x00018800ff147b82 */ /* 0x000ea20000000a00 */
[----:B0-----:R-:W-:-:S04]  /*06d0*/  ISETP.NE.U32.AND P0, PT, R16, RZ, PT ;  /* 0x000000ff1000720c */ /* 0x001fc80003f05070 */
[----:B------:R-:W-:-:S13]  /*06e0*/  ISETP.NE.AND.EX P0, PT, R17, RZ, PT, P0 ;  /* 0x000000ff1100720c */ /* 0x000fda0003f05300 */
[----:B-12---:R-:W-:Y:S05]  /*06f0*/  @!P0 BRA `(.L_x_5) ;  /* 0x0000000000288947 */ /* 0x006fea0003800000 */
[----:B------:R-:W0:Y:S02]  /*0700*/  LDC R5, c[0x0][0x634] ;  /* 0x00018d00ff057b82 */ /* 0x000e240000000800 */
[----:B0-----:R-:W-:-:S05]  /*0710*/  IADD3 R5, P0, R2, R5, RZ ;  /* 0x0000000502057210 */ /* 0x001fca0007f1e0ff */
[----:B------:R-:W-:-:S04]  /*0720*/  IMAD.X R11, RZ, RZ, R3, P0 ;  /* 0x000000ffff0b7224 */ /* 0x000fc800000e0603 */
[----:B------:R-:W-:-:S04]  /*0730*/  IMAD.WIDE.U32 R6, R11, R16, RZ ;  /* 0x000000100b067225 */ /* 0x000fc800078e00ff */
[----:B------:R-:W-:-:S04]  /*0740*/  IMAD.WIDE.U32 R12, P0, R5, R17, R6 ;  /* 0x00000011050c7225 */ /* 0x000fc80007800006 */
[----:B------:R-:W-:-:S04]  /*0750*/  IMAD.WIDE.U32 R6, R5, R16, RZ ;  /* 0x0000001005067225 */ /* 0x000fc800078e00ff */
[----:B------:R-:W-:Y:S01]  /*0760*/  IMAD.X R15, RZ, RZ, RZ, P0 ;  /* 0x000000ffff0f7224 */ /* 0x000fe200000e06ff */
[----:B------:R-:W-:Y:S01]  /*0770*/  IADD3 RZ, P0, R7, R12, RZ ;  /* 0x0000000c07ff7210 */ /* 0x000fe20007f1e0ff */
[----:B------:R-:W-:-:S04]  /*0780*/  IMAD.MOV.U32 R14, RZ, RZ, R13 ;  /* 0x000000ffff0e7224 */ /* 0x000fc800078e000d */
[----:B------:R-:W-:-:S08]  /*0790*/  IMAD.WIDE.U32.X R6, R11, R17, R14, P0 ;  /* 0x000000110b067225 */ /* 0x000fd000000e040e */
.L_x_5:
[--C-:B------:R-:W-:Y:S01]  /*07a0*/  SHF.R.U64 R26, R6, R18, R7.reuse ;  /* 0x00000012061a7219 */ /* 0x100fe20000001207 */
[----:B------:R-:W0:Y:S01]  /*07b0*/  LDC.64 R22, c[0x0][0x640] ;  /* 0x00019000ff167b82 */ /* 0x000e220000000a00 */
[----:B------:R-:W-:Y:S01]  /*07c0*/  I2FP.F32.U32 R5, R8 ;  /* 0x0000000800057245 */ /* 0x000fe20000201000 */
[----:B------:R-:W-:Y:S01]  /*07d0*/  ULDC UR4, c[0x0][0x150] ;  /* 0x0000540000047ab9 */ /* 0x000fe20000000800 */
[----:B------:R-:W-:Y:S02]  /*07e0*/  SHF.R.U32.HI R6, RZ, R18, R7 ;  /* 0x00000012ff067219 */ /* 0x000fe40000011607 */
[----:B------:R-:W-:Y:S01]  /*07f0*/  IADD3 R11, P0, RZ, -R26, RZ ;  /* 0x8000001aff0b7210 */ /* 0x000fe20007f1e0ff */
[----:B------:R-:W-:Y:S01]  /*0800*/  FMUL R5, R5, UR4 ;  /* 0x0000000405057c20 */ /* 0x000fe20008400000 */
[----:B------:R-:W-:Y:S01]  /*0810*/  ULDC UR4, c[0x0][0x154] ;  /* 0x0000550000047ab9 */ /* 0x000fe20000000800 */
[----:B------:R-:W1:Y:S02]  /*0820*/  LDC R14, c[0x0][0x618] ;  /* 0x00018600ff0e7b82 */ /* 0x000e640000000800 */
[----:B------:R-:W-:-:S02]  /*0830*/  IMAD.X R13, RZ, RZ, ~R6, P0 ;  /* 0x000000ffff0d7224 */ /* 0x000fc400000e0e06 */
[----:B------:R-:W2:Y:S01]  /*0840*/  F2I.U32.TRUNC.NTZ R5, R5 ;  /* 0x0000000500057305 */ /* 0x000ea2000020f000 */
[----:B------:R-:W-:-:S03]  /*0850*/  IMAD.WIDE.U32 R6, R11, R20, R2 ;  /* 0x000000140b067225 */ /* 0x000fc600078e0002 */
[----:B------:R-:W3:Y:S01]  /*0860*/  LDC R9, c[0x0][0x144] ;  /* 0x00005100ff097b82 */ /* 0x000ee20000000800 */
[----:B------:R-:W-:-:S04]  /*0870*/  IMAD R12, R13, R20, RZ ;  /* 0x000000140d0c7224 */ /* 0x000fc800078e02ff */
[----:B------:R-:W-:Y:S02]  /*0880*/  IMAD R11, R11, R21, R12 ;  /* 0x000000150b0b7224 */ /* 0x000fe400078e020c */
[----:B------:R-:W-:Y:S01]  /*0890*/  IMAD.MOV.U32 R12, RZ, RZ, 0x1 ;  /* 0x00000001ff0c7424 */ /* 0x000fe200078e00ff */
[----:B------:R-:W4:Y:S01]  /*08a0*/  LDC R18, c[0x0][0x608] ;  /* 0x00018200ff127b82 */ /* 0x000f220000000800 */
[----:B------:R-:W-:Y:S01]  /*08b0*/  IMAD.IADD R11, R7, 0x1, R11 ;  /* 0x00000001070b7824 */ /* 0x000fe200078e020b */
[----:B0-----:R-:W-:Y:S01]  /*08c0*/  ISETP.NE.U32.AND P0, PT, R22, RZ, PT ;  /* 0x000000ff1600720c */ /* 0x001fe20003f05070 */
[----:B--2---:R-:W-:-:S03]  /*08d0*/  IMAD.MOV R7, RZ, RZ, -R5 ;  /* 0x000000ffff077224 */ /* 0x004fc600078e0a05 */
[----:B------:R-:W-:Y:S02]  /*08e0*/  ISETP.NE.AND.EX P0, PT, R23, RZ, PT, P0 ;  /* 0x000000ff1700720c */ /* 0x000fe40003f05300 */
[----:B------:R-:W0:Y:S01]  /*08f0*/  LDC R13, c[0x0][0x658] ;  /* 0x00019600ff0d7b82 */ /* 0x000e220000000800 */
[--C-:B-1----:R-:W-:Y:S02]  /*0900*/  SHF.R.U64 R16, R6, R14, R11.reuse ;  /* 0x0000000e06107219 */ /* 0x102fe4000000120b */
[----:B------:R-:W-:Y:S02]  /*0910*/  I2FP.F32.U32 R6, R10 ;  /* 0x0000000a00067245 */ /* 0x000fe40000201000 */
[----:B------:R-:W-:-:S03]  /*0920*/  SHF.R.U32.HI R11, RZ, R14, R11 ;  /* 0x0000000eff0b7219 */ /* 0x000fc6000001160b */
[----:B------:R-:W1:Y:S01]  /*0930*/  LDC R17, c[0x0][0x148] ;  /* 0x00005200ff117b82 */ /* 0x000e620000000800 */
[----:B---3--:R-:W-:Y:S02]  /*0940*/  IMAD R5, R9, R7, R8 ;  /* 0x0000000709057224 */ /* 0x008fe400078e0208 */
[----:B------:R-:W-:Y:S01]  /*0950*/  FMUL R7, R6, UR4 ;  /* 0x0000000406077c20 */ /* 0x000fe20008400000 */
[----:B------:R-:W-:-:S03]  /*0960*/  IMAD.MOV.U32 R6, RZ, RZ, -0x1 ;  /* 0xffffffffff067424 */ /* 0x000fc600078e00ff */
[----:B------:R2:W3:Y:S01]  /*0970*/  F2I.U32.TRUNC.NTZ R15, R7 ;  /* 0x00000007000f7305 */ /* 0x0004e2000020f000 */
[----:B------:R-:W1:Y:S01]  /*0980*/  LDC R21, c[0x0][0x600] ;  /* 0x00018000ff157b82 */ /* 0x000e620000000800 */
[-CC-:B----4-:R-:W-:Y:S02]  /*0990*/  SHF.R.U64 R27, R16, R18.reuse, R11.reuse ;  /* 0x00000012101b7219 */ /* 0x190fe4000000120b */
[----:B------:R-:W-:-:S05]  /*09a0*/  SHF.R.U32.HI R8, RZ, R18, R11 ;  /* 0x00000012ff087219 */ /* 0x000fca000001160b */
[----:B------:R-:W4:Y:S01]  /*09b0*/  LDC R20, c[0x0][0x648] ;  /* 0x00019200ff147b82 */ /* 0x000f220000000800 */
[-CC-:B0-----:R-:W-:Y:S02]  /*09c0*/  SHF.R.U64 R18, R27, R13.reuse, R8.reuse ;  /* 0x0000000d1b127219 */ /* 0x181fe40000001208 */
[-C--:B------:R-:W-:Y:S02]  /*09d0*/  SHF.L.U32 R6, R6, R13.reuse, RZ ;  /* 0x0000000d06067219 */ /* 0x080fe400000006ff */
[-C--:B------:R-:W-:Y:S02]  /*09e0*/  SHF.R.U32.HI R8, RZ, R13.reuse, R8 ;  /* 0x0000000dff087219 */ /* 0x080fe40000011608 */
[----:B------:R-:W-:Y:S01]  /*09f0*/  LOP3.LUT R14, RZ, R6, RZ, 0x33, !PT ;  /* 0x00000006ff0e7212 */ /* 0x000fe200078e33ff */
[----:B------:R-:W0:Y:S01]  /*0a00*/  LDC R25, c[0x0][0x638] ;  /* 0x00018e00ff197b82 */ /* 0x000e220000000800 */
[----:B------:R-:W-:Y:S01]  /*0a10*/  SHF.L.U32 R11, R12, R13, RZ ;  /* 0x0000000d0c0b7219 */ /* 0x000fe200000006ff */
[----:B------:R-:W-:-:S02]  /*0a20*/  IMAD.MOV.U32 R6, RZ, RZ, R18 ;  /* 0x000000ffff067224 */ /* 0x000fc400078e0012 */
[----:B--2---:R-:W-:-:S04]  /*0a30*/  IMAD.MOV.U32 R7, RZ, RZ, R8 ;  /* 0x000000ffff077224 */ /* 0x004fc800078e0008 */
[----:B------:R-:W2:Y:S01]  /*0a40*/  LDC R24, c[0x0][0x610] ;  /* 0x00018400ff187b82 */ /* 0x000ea20000000800 */
[----:B---3--:R-:W-:Y:S05]  /*0a50*/  @!P0 BRA `(.L_x_6) ;  /* 0x0000000000288947 */ /* 0x008fea0003800000 */
[----:B------:R-:W3:Y:S02]  /*0a60*/  LDC R13, c[0x0][0x64c] ;  /* 0x00019300ff0d7b82 */ /* 0x000ee40000000800 */
[----:B---3--:R-:W-:-:S05]  /*0a70*/  IADD3 R13, P0, R18, R13, RZ ;  /* 0x0000000d120d7210 */ /* 0x008fca0007f1e0ff */
        /* <DEDUP_REMOVED lines=8> */
.L_x_6:
[----:B----4-:R-:W-:Y:S01]  /*0b00*/  SHF.R.U64 R6, R6, R20, R7 ;  /* 0x0000001406067219 */ /* 0x010fe20000001207 */
[----:B-1----:R-:W-:Y:S01]  /*0b10*/  VIADD R7, R21, 0xffffffff ;  /* 0xffffffff15077836 */ /* 0x002fe20000000000 */
[----:B------:R-:W-:Y:S01]  /*0b20*/  LOP3.LUT R14, R27, R14, RZ, 0xc0, !PT ;  /* 0x0000000e1b0e7212 */ /* 0x000fe200078ec0ff */
[----:B------:R-:W-:Y:S02]  /*0b30*/  IMAD.MOV R15, RZ, RZ, -R15 ;  /* 0x000000ffff0f7224 */ /* 0x000fe400078e0a0f */
[----:B------:R-:W-:Y:S01]  /*0b40*/  IMAD.MOV R8, RZ, RZ, -R6 ;  /* 0x000000ffff087224 */ /* 0x000fe200078e0a06 */
[----:B------:R-:W-:Y:S01]  /*0b50*/  LOP3.LUT R7, R16, R7, RZ, 0xc0, !PT ;  /* 0x0000000710077212 */ /* 0x000fe200078ec0ff */
[----:B------:R-:W-:Y:S02]  /*0b60*/  IMAD R14, R11, R6, R14 ;  /* 0x000000060b0e7224 */ /* 0x000fe400078e020e */
[----:B------:R-:W-:Y:S02]  /*0b70*/  @P2 IMAD R5, R17, R15, R10 ;  /* 0x0000000f11052224 */ /* 0x000fe400078e020a */
[----:B0-----:R-:W-:-:S02]  /*0b80*/  IMAD R6, R8, R25, R18 ;  /* 0x0000001908067224 */ /* 0x001fc400078e0212 */
[----:B--2---:R-:W-:Y:S02]  /*0b90*/  IMAD R5, R14, R24, R5 ;  /* 0x000000180e057224 */ /* 0x004fe400078e0205 */
[----:B------:R-:W-:Y:S02]  /*0ba0*/  IMAD R6, R6, R21, R7 ;  /* 0x0000001506067224 */ /* 0x000fe400078e0207 */
[----:B------:R-:W-:-:S03]  /*0bb0*/  IMAD.MOV.U32 R12, RZ, RZ, 0x1 ;  /* 0x00000001ff0c7424 */ /* 0x000fc600078e00ff */
[----:B------:R-:W-:Y:S02]  /*0bc0*/  SEL R7, R6, R5, !P2 ;  /* 0x0000000506077207 */ /* 0x000fe40005000000 */
[----:B------:R-:W-:Y:S01]  /*0bd0*/  SEL R6, R5, R6, !P2 ;  /* 0x0000000605067207 */ /* 0x000fe20005000000 */
[----:B------:R-:W-:-:S07]  /*0be0*/  IMAD.MOV.U32 R5, RZ, RZ, R26 ;  /* 0x000000ffff057224 */ /* 0x000fce00078e001a */
.L_x_4:
[----:B------:R-:W-:-:S08]  /*0bf0*/  NOP ;  /* 0x0000000000007918 */ /* 0x000fd00000000000 */
[----:B------:R-:W0:Y:S02]  /*0c00*/  USETMAXREG.TRY_ALLOC.CTAPOOL UP0, 0xe8 ;  /* 0x000000e8000079c8 */ /* 0x000e240008000600 */
[----:B0-----:R-:W-:-:S13]  /*0c10*/  PLOP3.LUT P0, PT, PT, PT, UP0, 0x80, 0x0 ;  /* 0x000000000000781c */ /* 0x001fda0003f0f008 */
[----:B------:R-:W-:Y:S05]  /*0c20*/  @!P0 BRA `(.L_x_4) ;  /* 0xfffffffc00f08947 */ /* 0x000fea000383ffff */
[----:B------:R-:W-:Y:S01]  /*0c30*/  ULDC.64 UR4, c[0x0][0x598] ;  /* 0x0001660000047ab9 */ /* 0x000fe20000000a00 */
[----:B------:R-:W-:Y:S01]  /*0c40*/  ULDC.64 UR16, c[0x0][0x208] ;  /* 0x0000820000107ab9 */ /* 0x000fe20000000a00 */
[----:B------:R-:W-:-:S04]  /*0c50*/  ISETP.NE.U32.AND P0, PT, RZ, UR4, PT ;  /* 0x00000004ff007c0c */ /* 0x000fc8000bf05070 */
[----:B------:R-:W-:-:S13]  /*0c60*/  ISETP.NE.AND.EX P0, PT, RZ, UR5, PT, P0 ;  /* 0x00000005ff007c0c */ /* 0x000fda000bf05300 */
[----:B------:R-:W-:Y:S05]  /*0c70*/  @!P0 BRA `(.L_x_7) ;  /* 0x00000000001c8947 */ /* 0x000fea0003800000 */
[----:B------:R-:W0:Y:S02]  /*0c80*/  LDC.64 R8, c[0x0][0x598] ;  /* 0x00016600ff087b82 */ /* 0x000e240000000a00 */
[----:B0-----:R-:W2:Y:S02]  /*0c90*/  LDG.E.64 R8, desc[UR16][R8.64] ;  /* 0x0000001008087981 */ /* 0x001ea4000c1e1b00 */
[----:B--2---:R-:W-:-:S04]  /*0ca0*/  ISETP.NE.U32.AND P0, PT, R8, RZ, PT ;  /* 0x000000ff0800720c */ /* 0x004fc80003f05070 */
[----:B------:R-:W-:-:S13]  /*0cb0*/  ISETP.NE.AND.EX P0, PT, R9, RZ, PT, P0 ;  /* 0x000000ff0900720c */ /* 0x000fda0003f05300 */
[----:B------:R-:W-:Y:S05]  /*0cc0*/  @!P0 BRA `(.L_x_7) ;  /* 0x0000000000088947 */ /* 0x000fea0003800000 */
[----:B------:R0:W5:Y:S01]  /*0cd0*/  LD.E R8, desc[UR16][R8.64] ;  /* 0x0000001008087980 */ /* 0x000162000c101900 */
[----:B------:R-:W-:Y:S05]  /*0ce0*/  BRA `(.L_x_8) ;  /* 0x0000000000207947 */ /* 0x000fea0003800000 */
.L_x_7:
[----:B------:R-:W-:Y:S02]  /*0cf0*/  ULDC.64 UR4, c[0x0][0x588] ;  /* 0x0001620000047ab9 */ /* 0x000fe40000000a00 */
[----:B------:R-:W-:-:S04]  /*0d00*/  ISETP.NE.U32.AND P0, PT, RZ, UR4, PT ;  /* 0x00000004ff007c0c */ /* 0x000fc8000bf05070 */
[----:B------:R-:W-:-:S13]  /*0d10*/  ISETP.NE.AND.EX P0, PT, RZ, UR5, PT, P0 ;  /* 0x00000005ff007c0c */ /* 0x000fda000bf05300 */
[----:B------:R-:W-:Y:S05]  /*0d20*/  @!P0 BRA `(.L_x_9) ;  /* 0x00000000000c8947 */ /* 0x000fea0003800000 */
[----:B------:R-:W0:Y:S02]  /*0d30*/  LDC.64 R8, c[0x0][0x588] ;  /* 0x00016200ff087b82 */ /* 0x000e240000000a00 */
[----:B0-----:R1:W5:Y:S01]  /*0d40*/  LDG.E R8, desc[UR16][R8.64] ;  /* 0x0000001008087981 */ /* 0x001362000c1e1900 */
[----:B------:R-:W-:Y:S05]  /*0d50*/  BRA `(.L_x_8) ;  /* 0x0000000000047947 */ /* 0x000fea0003800000 */
.L_x_9:
[----:B------:R-:W2:Y:S02]  /*0d60*/  LDC R8, c[0x0][0x580] ;  /* 0x00016000ff087b82 */ /* 0x000ea40000000800 */
.L_x_8:
[----:B------:R-:W-:Y:S02]  /*0d70*/  ULDC.64 UR4, c[0x0][0x5a0] ;  /* 0x0001680000047ab9 */ /* 0x000fe40000000a00 */
[----:B------:R-:W-:-:S04]  /*0d80*/  ISETP.NE.U32.AND P0, PT, RZ, UR4, PT ;  /* 0x00000004ff007c0c */ /* 0x000fc8000bf05070 */
[----:B------:R-:W-:-:S13]  /*0d90*/  ISETP.NE.AND.EX P0, PT, RZ, UR5, PT, P0 ;  /* 0x00000005ff007c0c */ /* 0x000fda000bf05300 */
[----:B------:R-:W-:Y:S05]  /*0da0*/  @!P0 BRA `(.L_x_10) ;  /* 0x00000000001c8947 */ /* 0x000fea0003800000 */
[----:B------:R-:W3:Y:S02]  /*0db0*/  LDC.64 R10, c[0x0][0x5a0] ;  /* 0x00016800ff0a7b82 */ /* 0x000ee40000000a00 */
[----:B---3--:R-:W3:Y:S02]  /*0dc0*/  LDG.E.64 R10, desc[UR16][R10.64] ;  /* 0x000000100a0a7981 */ /* 0x008ee4000c1e1b00 */
[----:B---3--:R-:W-:-:S04]  /*0dd0*/  ISETP.NE.U32.AND P0, PT, R10, RZ, PT ;  /* 0x000000ff0a00720c */ /* 0x008fc80003f05070 */
[----:B------:R-:W-:-:S13]  /*0de0*/  ISETP.NE.AND.EX P0, PT, R11, RZ, PT, P0 ;  /* 0x000000ff0b00720c */ /* 0x000fda0003f05300 */
[----:B------:R-:W-:Y:S05]  /*0df0*/  @!P0 BRA `(.L_x_10) ;  /* 0x0000000000088947 */ /* 0x000fea0003800000 */
[----:B01----:R0:W5:Y:S01]  /*0e00*/  LD.E R9, desc[UR16][R10.64] ;  /* 0x000000100a097980 */ /* 0x003162000c101900 */
[----:B------:R-:W-:Y:S05]  /*0e10*/  BRA `(.L_x_11) ;  /* 0x0000000000207947 */ /* 0x000fea0003800000 */
.L_x_10:
[----:B------:R-:W-:Y:S02]  /*0e20*/  ULDC.64 UR4, c[0x0][0x590] ;  /* 0x0001640000047ab9 */ /* 0x000fe40000000a00 */
[----:B------:R-:W-:-:S04]  /*0e30*/  ISETP.NE.U32.AND P0, PT, RZ, UR4, PT ;  /* 0x00000004ff007c0c */ /* 0x000fc8000bf05070 */
[----:B------:R-:W-:-:S13]  /*0e40*/  ISETP.NE.AND.EX P0, PT, RZ, UR5, PT, P0 ;  /* 0x00000005ff007c0c */ /* 0x000fda000bf05300 */
[----:B------:R-:W-:Y:S05]  /*0e50*/  @!P0 BRA `(.L_x_12) ;  /* 0x00000000000c8947 */ /* 0x000fea0003800000 */
[----:B------:R-:W0:Y:S02]  /*0e60*/  LDC.64 R10, c[0x0][0x590] ;  /* 0x00016400ff0a7b82 */ /* 0x000e240000000a00 */
[----:B01----:R1:W5:Y:S01]  /*0e70*/  LDG.E R9, desc[UR16][R10.64] ;  /* 0x000000100a097981 */ /* 0x003362000c1e1900 */
[----:B------:R-:W-:Y:S05]  /*0e80*/  BRA `(.L_x_11) ;  /* 0x0000000000047947 */ /* 0x000fea0003800000 */
.L_x_12:
[----:B01----:R-:W3:Y:S02]  /*0e90*/  LDC R9, c[0x0][0x584] ;  /* 0x00016100ff097b82 */ /* 0x003ee40000000800 */
.L_x_11:
[----:B------:R-:W-:-:S13]  /*0ea0*/  LOP3.LUT P0, RZ, R12, 0xff, RZ, 0xc0, !PT ;  /* 0x000000ff0cff7812 */ /* 0x000fda000780c0ff */
[----:B------:R-:W-:Y:S05]  /*0eb0*/  @!P0 EXIT ;  /* 0x000000000000894d */ /* 0x000fea0003800000 */
[----:B------:R-:W-:Y:S01]  /*0ec0*/  ULDC UR4, c[0x0][0x28c] ;  /* 0x0000a30000047ab9 */ /* 0x000fe20000000800 */
[----:B------:R-:W-:Y:S01]  /*0ed0*/  LOP3.LUT R138, R4, 0x1, RZ, 0xfc, !PT ;  /* 0x00000001048a7812 */ /* 0x000fe200078efcff */
[----:B------:R-:W-:-:S04]  /*0ee0*/  UIADD3 UR4, UR4, 0x3f, URZ ;  /* 0x0000003f04047890 */ /* 0x000fc8000fffe03f */
[----:B------:R-:W-:-:S04]  /*0ef0*/  USHF.R.S32.HI UR5, URZ, 0x1f, UR4 ;  /* 0x0000001f3f057899 */ /* 0x000fc80008011404 */
[----:B------:R-:W-:-:S03]  /*0f00*/  ULEA.HI UR5, UR5, UR4, URZ, 0x6 ;  /* 0x0000000405057291 */ /* 0x000fc6000f8f303f */
[----:B------:R-:W-:Y:S01]  /*0f10*/  UMOV UR4, URZ ;  /* 0x0000003f00047c82 */ /* 0x000fe20008000000 */
[----:B------:R-:W-:-:S03]  /*0f20*/  USHF.R.S32.HI UR9, URZ, 0x6, UR5 ;  /* 0x000000063f097899 */ /* 0x000fc60008011405 */
[----:B------:R-:W-:-:S09]  /*0f30*/  UMOV UR5, URZ ;  /* 0x0000003f00057c82 */ /* 0x000fd20008000000 */
.L_x_165:
[----:B01----:R-:W-:Y:S01]  /*0f40*/  LOP3.LUT R10, R0, 0x80, RZ, 0xc0, !PT ;  /* 0x00000080000a7812 */ /* 0x003fe200078ec0ff */
[----:B------:R-:W0:Y:S01]  /*0f50*/  S2UR UR13, SR_CgaCtaId ;  /* 0x00000000000d79c3 */ /* 0x000e220000008800 */
[----:B------:R-:W-:Y:S01]  /*0f60*/  UMOV UR12, 0x400 ;  /* 0x00000400000c7882 */ /* 0x000fe20000000000 */
[----:B------:R-:W-:Y:S01]  /*0f70*/  UMOV UR6, URZ ;  /* 0x0000003f00067c82 */ /* 0x000fe20008000000 */
[----:B------:R-:W-:Y:S01]  /*0f80*/  SHF.R.U32.HI R10, RZ, 0x7, R10 ;  /* 0x00000007ff0a7819 */ /* 0x000fe2000001160a */
[----:B------:R-:W-:Y:S01]  /*0f90*/  UMOV UR7, URZ ;  /* 0x0000003f00077c82 */ /* 0x000fe20008000000 */
[----:B------:R-:W-:Y:S01]  /*0fa0*/  UMOV UR18, UR5 ;  /* 0x0000000500127c82 */ /* 0x000fe20008000000 */
[----:B------:R-:W-:Y:S02]  /*0fb0*/  CS2R R14, SRZ ;  /* 0x00000000000e7805 */ /* 0x000fe4000001ff00 */
[----:B------:R-:W-:Y:S01]  /*0fc0*/  CS2R R12, SRZ ;  /* 0x00000000000c7805 */ /* 0x000fe2000001ff00 */
[----:B------:R-:W1:Y:S01]  /*0fd0*/  LDC R11, c[0x0][0x28c] ;  /* 0x0000a300ff0b7b82 */ /* 0x000e620000000800 */
[----:B------:R-:W4:Y:S01]  /*0fe0*/  SHFL.IDX PT, R10, R10, RZ, 0x1f ;  /* 0x00001fff0a0a7589 */ /* 0x000f2200000e0000 */
[----:B------:R-:W-:-:S02]  /*0ff0*/  CS2R R16, SRZ ;  /* 0x0000000000107805 */ /* 0x000fc4000001ff00 */
[----:B------:R-:W-:Y:S02]  /*1000*/  CS2R R18, SRZ ;  /* 0x0000000000127805 */ /* 0x000fe4000001ff00 */
[----:B------:R-:W-:Y:S02]  /*1010*/  CS2R R20, SRZ ;  /* 0x0000000000147805 */ /* 0x000fe4000001ff00 */
[----:B------:R-:W-:Y:S02]  /*1020*/  CS2R R22, SRZ ;  /* 0x0000000000167805 */ /* 0x000fe4000001ff00 */
[----:B------:R-:W-:Y:S02]  /*1030*/  CS2R R88, SRZ ;  /* 0x0000000000587805 */ /* 0x000fe4000001ff00 */
[----:B------:R-:W-:Y:S02]  /*1040*/  CS2R R90, SRZ ;  /* 0x00000000005a7805 */ /* 0x000fe4000001ff00 */
        /* <DEDUP_REMOVED lines=16> */
[----:B-1----:R-:W-:Y:S02]  /*1150*/  ISETP.GE.AND P0, PT, R11, 0x1, PT ;  /* 0x000000010b00780c */ /* 0x002fe40003f06270 */
[----:B------:R-:W-:Y:S02]  /*1160*/  CS2R R124, SRZ ;  /* 0x00000000007c7805 */ /* 0x000fe4000001ff00 */
[----:B----4-:R-:W-:-:S02]  /*1170*/  R2UR UR8, R10 ;  /* 0x000000000a0872ca */ /* 0x010fc400000e0000 */
[----:B------:R-:W-:Y:S02]  /*1180*/  CS2R R126, SRZ ;  /* 0x00000000007e7805 */ /* 0x000fe4000001ff00 */
[----:B------:R-:W-:Y:S02]  /*1190*/  CS2R R128, SRZ ;  /* 0x0000000000807805 */ /* 0x000fe4000001ff00 */
[----:B------:R-:W-:Y:S02]  /*11a0*/  CS2R R130, SRZ ;  /* 0x0000000000827805 */ /* 0x000fe4000001ff00 */
[----:B------:R-:W-:Y:S02]  /*11b0*/  CS2R R132, SRZ ;  /* 0x0000000000847805 */ /* 0x000fe4000001ff00 */
[----:B------:R-:W-:Y:S02]  /*11c0*/  CS2R R134, SRZ ;  /* 0x0000000000867805 */ /* 0x000fe4000001ff00 */
[----:B------:R-:W-:Y:S01]  /*11d0*/  CS2R R136, SRZ ;  /* 0x0000000000887805 */ /* 0x000fe2000001ff00 */
[----:B------:R-:W-:Y:S01]  /*11e0*/  IMAD.MOV.U32 R139, RZ, RZ, RZ ;  /* 0x000000ffff8b7224 */ /* 0x000fe200078e00ff */
[----:B------:R-:W-:Y:S01]  /*11f0*/  CS2R R24, SRZ ;  /* 0x0000000000187805 */ /* 0x000fe2000001ff00 */
[----:B------:R-:W-:Y:S01]  /*1200*/  IMAD.MOV.U32 R141, RZ, RZ, RZ ;  /* 0x000000ffff8d7224 */ /* 0x000fe200078e00ff */
[----:B---3--:R-:W-:Y:S01]  /*1210*/  CS2R R26, SRZ ;  /* 0x00000000001a7805 */ /* 0x008fe2000001ff00 */
[----:B------:R-:W-:Y:S01]  /*1220*/  IMAD.U32 R142, RZ, RZ, UR4 ;  /* 0x00000004ff8e7e24 */ /* 0x000fe2000f8e00ff */
[----:B------:R-:W-:Y:S01]  /*1230*/  CS2R R28, SRZ ;  /* 0x00000000001c7805 */ /* 0x000fe2000001ff00 */
[----:B------:R-:W-:Y:S01]  /*1240*/  ULEA.HI UR10, UR8, UR8, URZ, 0x1 ;  /* 0x00000008080a7291 */ /* 0x000fe2000f8f083f */
[----:B------:R-:W-:-:S02]  /*1250*/  CS2R R30, SRZ ;  /* 0x00000000001e7805 */ /* 0x000fc4000001ff00 */
[----:B------:R-:W-:Y:S02]  /*1260*/  CS2R R32, SRZ ;  /* 0x0000000000207805 */ /* 0x000fe4000001ff00 */
[----:B------:R-:W-:Y:S01]  /*1270*/  CS2R R34, SRZ ;  /* 0x0000000000227805 */ /* 0x000fe2000001ff00 */
[----:B------:R-:W-:Y:S01]  /*1280*/  ULOP3.LUT UR11, UR10, 0xffffe, URZ, 0xc0, !UPT ;  /* 0x000ffffe0a0b7892 */ /* 0x000fe2000f8ec03f */
[----:B------:R-:W-:Y:S01]  /*1290*/  CS2R R36, SRZ ;  /* 0x0000000000247805 */ /* 0x000fe2000001ff00 */
[----:B0-----:R-:W-:Y:S01]  /*12a0*/  ULEA UR10, UR13, UR12, 0x18 ;  /* 0x0000000c0d0a7291 */ /* 0x001fe2000f8ec03f */
[----:B------:R-:W-:Y:S01]  /*12b0*/  CS2R R38, SRZ ;  /* 0x0000000000267805 */ /* 0x000fe2000001ff00 */
[----:B------:R-:W-:Y:S01]  /*12c0*/  UIADD3 UR11, UR8, -UR11, URZ ;  /* 0x8000000b080b7290 */ /* 0x000fe2000fffe03f */
[----:B------:R-:W-:Y:S02]  /*12d0*/  CS2R R40, SRZ ;  /* 0x0000000000287805 */ /* 0x000fe4000001ff00 */
[----:B------:R-:W-:Y:S01]  /*12e0*/  CS2R R42, SRZ ;  /* 0x00000000002a7805 */ /* 0x000fe2000001ff00 */
[----:B------:R-:W-:Y:S01]  /*12f0*/  UMOV UR8, URZ ;  /* 0x0000003f00087c82 */ /* 0x000fe20008000000 */
[----:B------:R-:W-:Y:S01]  /*1300*/  ULEA UR11, UR11, UR10, 0xc ;  /* 0x0000000a0b0b7291 */ /* 0x000fe2000f8e603f */
[----:B------:R-:W-:-:S02]  /*1310*/  CS2R R44, SRZ ;  /* 0x00000000002c7805 */ /* 0x000fc4000001ff00 */
[----:B------:R-:W-:Y:S02]  /*1320*/  CS2R R46, SRZ ;  /* 0x00000000002e7805 */ /* 0x000fe4000001ff00 */
[----:B------:R-:W-:Y:S01]  /*1330*/  CS2R R48, SRZ ;  /* 0x0000000000307805 */ /* 0x000fe2000001ff00 */
[----:B------:R-:W-:Y:S01]  /*1340*/  UIADD3 UR11, UR11, 0x100, URZ ;  /* 0x000001000b0b7890 */ /* 0x000fe2000fffe03f */
[----:B------:R-:W-:Y:S02]  /*1350*/  CS2R R50, SRZ ;  /* 0x0000000000327805 */ /* 0x000fe4000001ff00 */
[----:B------:R-:W-:Y:S02]  /*1360*/  CS2R R52, SRZ ;  /* 0x0000000000347805 */ /* 0x000fe4000001ff00 */
[----:B------:R-:W-:Y:S01]  /*1370*/  CS2R R54, SRZ ;  /* 0x0000000000367805 */ /* 0x000fe2000001ff00 */
[----:B------:R-:W-:Y:S01]  /*1380*/  USHF.R.U32.HI UR11, URZ, 0x4, UR11 ;  /* 0x000000043f0b7899 */ /* 0x000fe2000801160b */
[----:B------:R-:W-:-:S02]  /*1390*/  CS2R R56, SRZ ;  /* 0x0000000000387805 */ /* 0x000fc4000001ff00 */
[----:B------:R-:W-:Y:S02]  /*13a0*/  CS2R R58, SRZ ;  /* 0x00000000003a7805 */ /* 0x000fe4000001ff00 */
[----:B------:R-:W-:Y:S01]  /*13b0*/  CS2R R60, SRZ ;  /* 0x00000000003c7805 */ /* 0x000fe2000001ff00 */
[----:B------:R-:W-:Y:S01]  /*13c0*/  ULOP3.LUT UR11, UR11, 0x3fff, URZ, 0xc0, !UPT ;  /* 0x00003fff0b0b7892 */ /* 0x000fe2000f8ec03f */
        /* <DEDUP_REMOVED lines=12> */
[----:B------:R-:W-:Y:S01]  /*1490*/  CS2R R86, SRZ ;  /* 0x0000000000567805 */ /* 0x000fe2000001ff00 */
[----:B------:R-:W-:Y:S06]  /*14a0*/  @!P0 BRA `(.L_x_13) ;  /* 0x0000000800308947 */ /* 0x000fec0003800000 */
[----:B------:R-:W-:-:S13]  /*14b0*/  ISETP.NE.AND P1, PT, R138, 0x3, PT ;  /* 0x000000038a00780c */ /* 0x000fda0003f25270 */
[----:B------:R-:W-:Y:S05]  /*14c0*/  @!P1 BRA `(.L_x_14) ;  /* 0x0000000000049947 */ /* 0x000fea0003800000 */
[----:B------:R-:W-:Y:S01]  /*14d0*/  BPT.TRAP 0x1 ;  /* 0x000000040000795c */ /* 0x000fe20000300000 */
.L_x_14:
[----:B------:R-:W-:Y:S01]  /*14e0*/  ULEA UR6, UR5, UR10, 0x3 ;  /* 0x0000000a05067291 */ /* 0x000fe2000f8e183f */
[----:B------:R-:W-:-:S05]  /*14f0*/  IMAD.U32 R10, RZ, RZ, UR4 ;  /* 0x00000004ff0a7e24 */ /* 0x000fca000f8e00ff */
[----:B------:R-:W-:-:S04]  /*1500*/  SHF.L.U32 R10, R10, 0x1f, RZ ;  /* 0x0000001f0a0a7819 */ /* 0x000fc800000006ff */
[----:B------:R0:W1:Y:S01]  /*1510*/  SYNCS.PHASECHK.TRANS64.TRYWAIT P0, [UR6], R10 ;  /* 0x0000000aff0075a7 */ /* 0x0000620008000146 */
[----:B------:R-:W-:Y:S05]  /*1520*/  @!P1 BRA `(.L_x_15) ;  /* 0x0000000000049947 */ /* 0x000fea0003800000 */
[----:B------:R-:W-:Y:S01]  /*1530*/  BPT.TRAP 0x1 ;  /* 0x000000040000795c */ /* 0x000fe20000300000 */
.L_x_15:
[----:B-1----:R-:W-:Y:S05]  /*1540*/  @P0 BRA `(.L_x_16) ;  /* 0x0000000000080947 */ /* 0x002fea0003800000 */
[----:B------:R-:W1:Y:S02]  /*1550*/  SYNCS.PHASECHK.TRANS64.TRYWAIT P0, [UR6], R10 ;  /* 0x0000000aff0075a7 */ /* 0x000e640008000146 */
[----:B-1----:R-:W-:Y:S05]  /*1560*/  @!P0 BRA `(.L_x_17) ;  /* 0x0000007c00208947 */ /* 0x002fea0003800000 */
.L_x_16:
[----:B------:R-:W-:Y:S01]  /*1570*/  UIADD3 UR6, UR10, 0xa100, URZ ;  /* 0x0000a1000a067890 */ /* 0x000fe2000fffe03f */
[----:B------:R-:W-:Y:S01]  /*1580*/  WARPGROUP.ARRIVE ;  /* 0x00000000000079c5 */ /* 0x000fe20000000000 */
[----:B------:R-:W-:Y:S01]  /*1590*/  ULOP3.LUT UR12, UR11, 0x10000, URZ, 0xfc, !UPT ;  /* 0x000100000b0c7892 */ /* 0x000fe2000f8efc3f */
[----:B------:R-:W-:Y:S01]  /*15a0*/  CS2R R14, SRZ ;  /* 0x00000000000e7805 */ /* 0x000fe2000001ff00 */
[----:B------:R-:W-:Y:S01]  /*15b0*/  USHF.R.U32.HI UR6, URZ, 0x4, UR6 ;  /* 0x000000043f067899 */ /* 0x000fe20008011606 */
[----:B------:R-:W-:Y:S01]  /*15c0*/  CS2R R12, SRZ ;  /* 0x00000000000c7805 */ /* 0x000fe2000001ff00 */
[----:B------:R-:W-:Y:S01]  /*15d0*/  ULEA UR12, UR5, UR12, 0x9 ;  /* 0x0000000c050c7291 */ /* 0x000fe2000f8e483f */
[----:B------:R-:W-:Y:S01]  /*15e0*/  CS2R R16, SRZ ;  /* 0x0000000000107805 */ /* 0x000fe2000001ff00 */
[----:B------:R-:W-:Y:S01]  /*15f0*/  ULOP3.LUT UR6, UR6, 0x3fff, URZ, 0xc0, !UPT ;  /* 0x00003fff06067892 */ /* 0x000fe2000f8ec03f */
[----:B------:R-:W-:Y:S01]  /*1600*/  CS2R R18, SRZ ;  /* 0x0000000000127805 */ /* 0x000fe2000001ff00 */
[----:B------:R-:W-:Y:S01]  /*1610*/  UMOV UR13, 0x80000020 ;  /* 0x80000020000d7882 */ /* 0x000fe20000000000 */
[----:B------:R-:W-:Y:S01]  /*1620*/  UMOV UR15, 0x80000020 ;  /* 0x80000020000f7882 */ /* 0x000fe20000000000 */
[----:B------:R-:W-:Y:S01]  /*1630*/  ULOP3.LUT UR6, UR6, 0x10000, URZ, 0xfc, !UPT ;  /* 0x0001000006067892 */ /* 0x000fe2000f8efc3f */
[----:B------:R-:W-:Y:S01]  /*1640*/  CS2R R20, SRZ ;  /* 0x0000000000147805 */ /* 0x000fe2000001ff00 */
[----:B------:R-:W-:Y:S01]  /*1650*/  ULDC UR7, c[0x0][0x50c] ;  /* 0x0001430000077ab9 */ /* 0x000fe20000000800 */
[----:B------:R-:W-:Y:S01]  /*1660*/  CS2R R22, SRZ ;  /* 0x0000000000167805 */ /* 0x000fe2000001ff00 */
[----:B------:R-:W-:Y:S01]  /*1670*/  ULEA UR14, UR5, UR6, 0x9 ;  /* 0x00000006050e7291 */ /* 0x000fe2000f8e483f */
[----:B------:R-:W-:Y:S01]  /*1680*/  CS2R R88, SRZ ;  /* 0x0000000000587805 */ /* 0x000fe2000001ff00 */
[----:B------:R-:W-:Y:S01]  /*1690*/  UISETP.NE.AND UP0, UPT, UR7, 0x2, UPT ;  /* 0x000000020700788c */ /* 0x000fe2000bf05270 */
[----:B------:R-:W-:Y:S01]  /*16a0*/  CS2R R90, SRZ ;  /* 0x00000000005a7805 */ /* 0x000fe2000001ff00 */
[----:B------:R-:W-:Y:S01]  /*16b0*/  UMOV UR6, 0x2 ;  /* 0x0000000200067882 */ /* 0x000fe20000000000 */
[----:B------:R-:W-:Y:S01]  /*16c0*/  CS2R R92, SRZ ;  /* 0x00000000005c7805 */ /* 0x000fe2000001ff00 */
[----:B------:R-:W-:Y:S01]  /*16d0*/  USEL UR7, URZ, 0x1, UP0 ;  /* 0x000000013f077887 */ /* 0x000fe20008000000 */
[----:B------:R-:W-:-:S02]  /*16e0*/  CS2R R94, SRZ ;  /* 0x00000000005e7805 */ /* 0x000fc4000001ff00 */
[----:B------:R-:W-:Y:S01]  /*16f0*/  CS2R R96, SRZ ;  /* 0x0000000000607805 */ /* 0x000fe2000001ff00 */
[----:B------:R-:W-:Y:S01]  /*1700*/  QGMMA.64x128x32.F32.E5M2.E5M2 R24, gdesc[UR12], RZ, !UPT ;  /* 0x01e000000c1879f3 */ /* 0x000fe2000c7038ff */
[----:B------:R-:W-:Y:S01]  /*1710*/  UIADD3 UR12, UR12, 0x2, URZ ;  /* 0x000000020c0c7890 */ /* 0x000fe2000fffe03f */
[----:B------:R-:W-:Y:S02]  /*1720*/  CS2R R98, SRZ ;  /* 0x0000000000627805 */ /* 0x000fe4000001ff00 */
[----:B------:R-:W-:Y:S01]  /*1730*/  ISETP.NE.AND P0, PT, RZ, UR7, PT ;  /* 0x00000007ff007c0c */ /* 0x000fe2000bf05270 */
[----:B------:R-:W-:Y:S01]  /*1740*/  UIADD3 UR14, UR14, 0x2, URZ ;  /* 0x000000020e0e7890 */ /* 0x000fe2000fffe03f */
[----:B------:R-:W-:Y:S01]  /*1750*/  CS2R R100, SRZ ;  /* 0x0000000000647805 */ /* 0x000fe2000001ff00 */
[----:B------:R-:W-:Y:S01]  /*1760*/  UMOV UR13, 0x80000020 ;  /* 0x80000020000d7882 */ /* 0x000fe20000000000 */
[----:B------:R-:W-:Y:S01]  /*1770*/  UMOV UR15, 0x80000020 ;  /* 0x80000020000f7882 */ /* 0x000fe20000000000 */
        /* <DEDUP_REMOVED lines=17> */
[----:B------:R-:W-:Y:S01]  /*1890*/  CS2R R136, SRZ ;  /* 0x0000000000887805 */ /* 0x000fe2000001ff00 */
[----:B------:R-:W-:Y:S02]  /*18a0*/  IMAD.MOV.U32 R139, RZ, RZ, RZ ;  /* 0x000000ffff8b7224 */ /* 0x000fe400078e00ff */
[----:B------:R-:W-:Y:S01]  /*18b0*/  IMAD.MOV.U32 R141, RZ, RZ, RZ ;  /* 0x000000ffff8d7224 */ /* 0x000fe200078e00ff */
[----:B------:R-:W-:Y:S01]  /*18c0*/  QGMMA.64x128x32.F32.E5M2.E5M2 R24, gdesc[UR12], R24, gsb0 ;  /* 0x01e000000c1879f3 */ /* 0x000fe20008003818 */
[----:B------:R-:W-:Y:S05]  /*18d0*/  @!P0 BRA `(.L_x_18) ;  /* 0x0000000400088947 */ /* 0x000fea0003800000 */
[----:B------:R-:W-:Y:S02]  /*18e0*/  WARPGROUP.DEPBAR.LE gsb0, 0x0 ;  /* 0x00008000000079c5 */ /* 0x000fe40000010000 */
[----:B------:R-:W-:-:S01]  /*18f0*/  FADD R141, RZ, R24 ;  /* 0x00000018ff8d7221 */ /* 0x000fc20000000000 */
[----:B------:R-:W-:Y:S01]  /*1900*/  FADD R136, RZ, R25 ;  /* 0x00000019ff887221 */ /* 0x000fe20000000000 */
        /* <DEDUP_REMOVED lines=62> */
[----:B------:R-:W-:-:S06]  /*1cf0*/  UMOV UR6, URZ ;  /* 0x0000003f00067c82 */ /* 0x000fcc0008000000 */
.L_x_18:
[----:B------:R-:W-:-:S04]  /*1d00*/  UIADD3 UR18, UR5, 0x1, URZ ;  /* 0x0000000105127890 */ /* 0x000fc8000fffe03f */
[----:B------:R-:W-:-:S04]  /*1d10*/  UISETP.NE.AND UP0, UPT, UR18, 0x5, UPT ;  /* 0x000000051200788c */ /* 0x000fc8000bf05270 */
[----:B------:R-:W-:Y:S02]  /*1d20*/  USEL UR8, URZ, 0x1, UP0 ;  /* 0x000000013f087887 */ /* 0x000fe40008000000 */
[----:B------:R-:W-:Y:S02]  /*1d30*/  USEL UR18, UR18, URZ, UP0 ;  /* 0x0000003f12127287 */ /* 0x000fe40008000000 */
[----:B------:R-:W-:-:S06]  /*1d40*/  ULOP3.LUT UR8, UR4, UR8, URZ, 0x3c, !UPT ;  /* 0x0000000804087292 */ /* 0x000fcc000f8e3c3f */
[----:B------:R-:W-:Y:S01]  /*1d50*/  IMAD.U32 R142, RZ, RZ, UR8 ;  /* 0x00000008ff8e7e24 */ /* 0x000fe2000f8e00ff */
[----:B------:R-:W-:-:S06]  /*1d60*/  UMOV UR8, 0x1 ;  /* 0x0000000100087882 */ /* 0x000fcc0000000000 */
.L_x_13:
[----:B------:R-:W-:-:S04]  /*1d70*/  UISETP.LT.AND UP0, UPT, UR9, 0x1, UPT ;  /* 0x000000010900788c */ /* 0x000fc8000bf01270 */
[----:B------:R-:W-:-:S04]  /*1d80*/  USEL UR12, UR9, 0x1, UP0 ;  /* 0x00000001090c7887 */ /* 0x000fc80008000000 */
[----:B------:R-:W-:-:S04]  /*1d90*/  UIADD3 UR12, UR9, -UR12, URZ ;  /* 0x8000000c090c7290 */ /* 0x000fc8000fffe03f */
[----:B------:R-:W-:-:S06]  /*1da0*/  UISETP.GE.AND UP0, UPT, UR12, 0x1, UPT ;  /* 0x000000010c00788c */ /* 0x000fcc000bf06270 */
[----:B------:R-:W-:-:S13]  /*1db0*/  PLOP3.LUT P0, PT, PT, PT, UP0, 0x80, 0x0 ;  /* 0x000000000000781c */ /* 0x000fda0003f0f008 */
[----:B------:R-:W-:Y:S05]  /*1dc0*/  @!P0 BRA `(.L_x_19) ;  /* 0x0000000800048947 */ /* 0x000fea0003800000 */
[----:B01----:R-:W-:Y:S01]  /*1dd0*/  IMAD.U32 R10, RZ, RZ, UR12 ;  /* 0x0000000cff0a7e24 */ /* 0x003fe2000f8e00ff */
[----:B------:R-:W-:Y:S01]  /*1de0*/  UMOV UR19, UR5 ;  /* 0x0000000500137c82 */ /* 0x000fe20008000000 */
[----:B------:R-:W-:-:S05]  /*1df0*/  ULDC UR20, c[0x0][0x50c] ;  /* 0x0001430000147ab9 */ /* 0x000fca0000000800 */
.L_x_27:
[----:B------:R-:W-:-:S13]  /*1e00*/  ISETP.NE.AND P1, PT, R138, 0x3, PT ;  /* 0x000000038a00780c */ /* 0x000fda0003f25270 */
[----:B01----:R-:W-:Y:S05]  /*1e10*/  @!P1 BRA `(.L_x_20) ;  /* 0x0000000000049947 */ /* 0x003fea0003800000 */
[----:B------:R-:W-:Y:S01]  /*1e20*/  BPT.TRAP 0x1 ;  /* 0x000000040000795c */ /* 0x000fe20000300000 */
.L_x_20:
[----:B------:R-:W0:Y:S01]  /*1e30*/  S2UR UR12, SR_CgaCtaId ;  /* 0x00000000000c79c3 */ /* 0x000e220000008800 */
[----:B------:R-:W-:Y:S01]  /*1e40*/  UMOV UR10, 0x400 ;  /* 0x00000400000a7882 */ /* 0x000fe20000000000 */
[----:B------:R-:W-:Y:S01]  /*1e50*/  SHF.L.U32 R11, R142, 0x1f, RZ ;  /* 0x0000001f8e0b7819 */ /* 0x000fe200000006ff */
[----:B0-----:R-:W-:-:S04]  /*1e60*/  ULEA UR10, UR12, UR10, 0x18 ;  /* 0x0000000a0c0a7291 */ /* 0x001fc8000f8ec03f */
[----:B------:R-:W-:-:S09]  /*1e70*/  ULEA UR12, UR18, UR10, 0x3 ;  /* 0x0000000a120c7291 */ /* 0x000fd2000f8e183f */
[----:B------:R0:W1:Y:S01]  /*1e80*/  SYNCS.PHASECHK.TRANS64.TRYWAIT P0, [UR12], R11 ;  /* 0x0000000bff0075a7 */ /* 0x000062000800014c */
[----:B------:R-:W-:Y:S05]  /*1e90*/  @!P1 BRA `(.L_x_21) ;  /* 0x0000000000049947 */ /* 0x000fea0003800000 */
[----:B------:R-:W-:Y:S01]  /*1ea0*/  BPT.TRAP 0x1 ;  /* 0x000000040000795c */ /* 0x000fe20000300000 */
.L_x_21:
[----:B-1----:R-:W-:Y:S05]  /*1eb0*/  @P0 BRA `(.L_x_22) ;  /* 0x0000000000080947 */ /* 0x002fea0003800000 */
[----:B------:R-:W1:Y:S02]  /*1ec0*/  SYNCS.PHASECHK.TRANS64.TRYWAIT P0, [UR12], R11 ;  /* 0x0000000bff0075a7 */ /* 0x000e64000800014c */
[----:B-1----:R-:W-:Y:S05]  /*1ed0*/  @!P0 BRA `(.L_x_23) ;  /* 0x0000007000dc8947 */ /* 0x002fea0003800000 */
.L_x_22:
[----:B------:R-:W-:Y:S01]  /*1ee0*/  UIADD3 UR12, UR10, 0xa100, URZ ;  /* 0x0000a1000a0c7890 */ /* 0x000fe2000fffe03f */
[----:B------:R-:W-:Y:S01]  /*1ef0*/  WARPGROUP.ARRIVE ;  /* 0x00000000000079c5 */ /* 0x000fe20000000000 */
[----:B------:R-:W-:Y:S02]  /*1f00*/  UISETP.NE.AND UP0, UPT, UR7, URZ, UPT ;  /* 0x0000003f0700728c */ /* 0x000fe4000bf05270 */
[----:B------:R-:W-:Y:S02]  /*1f10*/  USHF.R.U32.HI UR12, URZ, 0x4, UR12 ;  /* 0x000000043f0c7899 */ /* 0x000fe4000801160c */
[----:B------:R-:W-:Y:S02]  /*1f20*/  USEL UR8, UR8, URZ, !UP0 ;  /* 0x0000003f08087287 */ /* 0x000fe4000c000000 */
[----:B------:R-:W-:Y:S02]  /*1f30*/  ULOP3.LUT UR7, UR12, 0x3fff, URZ, 0xc0, !UPT ;  /* 0x00003fff0c077892 */ /* 0x000fe4000f8ec03f */
[----:B------:R-:W-:-:S02]  /*1f40*/  ULOP3.LUT UR12, UR11, 0x10000, URZ, 0xfc, !UPT ;  /* 0x000100000b0c7892 */ /* 0x000fc4000f8efc3f */
[----:B------:R-:W-:Y:S02]  /*1f50*/  ULOP3.LUT UR7, UR7, 0x10000, URZ, 0xfc, !UPT ;  /* 0x0001000007077892 */ /* 0x000fe4000f8efc3f */
[----:B------:R-:W-:Y:S02]  /*1f60*/  UISETP.NE.U32.AND UP0, UPT, UR8, URZ, UPT ;  /* 0x0000003f0800728c */ /* 0x000fe4000bf05070 */
[----:B------:R-:W-:Y:S02]  /*1f70*/  ULEA UR12, UR18, UR12, 0x9 ;  /* 0x0000000c120c7291 */ /* 0x000fe4000f8e483f */
[----:B------:R-:W-:Y:S01]  /*1f80*/  ULEA UR14, UR18, UR7, 0x9 ;  /* 0x00000007120e7291 */ /* 0x000fe2000f8e483f */
[----:B------:R-:W-:Y:S01]  /*1f90*/  UMOV UR13, 0x80000020 ;  /* 0x80000020000d7882 */ /* 0x000fe20000000000 */
[----:B------:R-:W-:Y:S01]  /*1fa0*/  UMOV UR15, 0x80000020 ;  /* 0x80000020000f7882 */ /* 0x000fe20000000000 */
[----:B------:R-:W-:-:S06]  /*1fb0*/  UIADD3 UR6, UR6, 0x2, URZ ;  /* 0x0000000206067890 */ /* 0x000fcc000fffe03f */
[----:B------:R-:W-:Y:S01]  /*1fc0*/  QGMMA.64x128x32.F32.E5M2.E5M2 R24, gdesc[UR12], R24, UP0 ;  /* 0x01e000000c1879f3 */ /* 0x000fe2000bf03818 */
[----:B------:R-:W-:Y:S02]  /*1fd0*/  UIADD3 UR12, UR12, 0x2, URZ ;  /* 0x000000020c0c7890 */ /* 0x000fe4000fffe03f */
[----:B------:R-:W-:Y:S01]  /*1fe0*/  UIADD3 UR14, UR14, 0x2, URZ ;  /* 0x000000020e0e7890 */ /* 0x000fe2000fffe03f */
[----:B------:R-:W-:Y:S01]  /*1ff0*/  UMOV UR13, 0x80000020 ;  /* 0x80000020000d7882 */ /* 0x000fe20000000000 */
[----:B------:R-:W-:Y:S01]  /*2000*/  UMOV UR15, 0x80000020 ;  /* 0x80000020000f7882 */ /* 0x000fe20000000000 */
[----:B------:R-:W-:-:S04]  /*2010*/  UISETP.NE.AND UP0, UPT, UR6, UR20, UPT ;  /* 0x000000140600728c */ /* 0x000fc8000bf05270 */
[----:B------:R-:W-:-:S06]  /*2020*/  USEL UR7, URZ, 0x1, UP0 ;  /* 0x000000013f077887 */ /* 0x000fcc0008000000 */
[----:B------:R-:W-:Y:S01]  /*2030*/  ISETP.NE.AND P0, PT, RZ, UR7, PT ;  /* 0x00000007ff007c0c */ /* 0x000fe2000bf05270 */
[----:B------:R-:W-:Y:S03]  /*2040*/  QGMMA.64x128x32.F32.E5M2.E5M2 R24, gdesc[UR12], R24, gsb0 ;  /* 0x01e000000c1879f3 */ /* 0x000fe60008003818 */
[----:B------:R-:W-:-:S09]  /*2050*/  WARPGROUP.DEPBAR.LE gsb0, 0x1 ;  /* 0x00008000000079c5 */ /* 0x000fd20000010100 */
[----:B------:R-:W-:Y:S05]  /*2060*/  @!P0 BRA `(.L_x_24) ;  /* 0x0000000400088947 */ /* 0x000fea0003800000 */
[----:B------:R-:W-:Y:S02]  /*2070*/  WARPGROUP.DEPBAR.LE gsb0, 0x0 ;  /* 0x00008000000079c5 */ /* 0x000fe40000010000 */
[----:B------:R-:W-:-:S01]  /*2080*/  FADD R141, R24, R141 ;  /* 0x0000008d188d7221 */ /* 0x000fc20000000000 */
[----:B------:R-:W-:Y:S01]  /*2090*/  FADD R136, R25, R136 ;  /* 0x0000008819887221 */ /* 0x000fe20000000000 */
        /* <DEDUP_REMOVED lines=62> */
[----:B------:R-:W-:-:S06]  /*2480*/  UMOV UR6, URZ ;  /* 0x0000003f00067c82 */ /* 0x000fcc0008000000 */
.L_x_24:
[----:B------:R-:W-:Y:S05]  /*2490*/  @!P1 BRA `(.L_x_25) ;  /* 0x0000000000049947 */ /* 0x000fea0003800000 */
[----:B------:R-:W-:Y:S01]  /*24a0*/  BPT.TRAP 0x1 ;  /* 0x000000040000795c */ /* 0x000fe20000300000 */
.L_x_25:
[----:B------:R-:W-:Y:S01]  /*24b0*/  ULEA UR8, UR19, UR10, 0x3 ;  /* 0x0000000a13087291 */ /* 0x000fe2000f8e183f */
[----:B------:R-:W-:-:S03]  /*24c0*/  ISETP.GT.U32.AND P0, PT, R4, 0x1, PT ;  /* 0x000000010400780c */ /* 0x000fc60003f04070 */
[----:B------:R-:W-:-:S04]  /*24d0*/  UIADD3 UR8, UR8, 0x28, URZ ;  /* 0x0000002808087890 */ /* 0x000fc8000fffe03f */
[----:B------:R-:W-:-:S09]  /*24e0*/  UPRMT UR8, URZ, 0x654, UR8 ;  /* 0x000006543f087896 */ /* 0x000fd20008000008 */
[----:B------:R-:W-:Y:S01]  /*24f0*/  SYNCS.ARRIVE.TRANS64.RED.A1T0 RZ, [UR8], RZ ;  /* 0x000000ffffff79a7 */ /* 0x000fe20008100408 */
[----:B------:R-:W-:Y:S05]  /*2500*/  @P0 BRA `(.L_x_26) ;  /* 0x0000000000040947 */ /* 0x000fea0003800000 */
[----:B------:R-:W-:Y:S01]  /*2510*/  BPT.TRAP 0x1 ;  /* 0x000000040000795c */ /* 0x000fe20000300000 */
.L_x_26:
[----:B------:R-:W-:Y:S01]  /*2520*/  UIADD3 UR18, UR18, 0x1, URZ ;  /* 0x0000000112127890 */ /* 0x000fe2000fffe03f */
[C---:B------:R-:W-:Y:S01]  /*2530*/  ISETP.GT.AND P0, PT, R10.reuse, 0x1, PT ;  /* 0x000000010a00780c */ /* 0x040fe20003f04270 */
[----:B------:R-:W-:Y:S01]  /*2540*/  UIADD3 UR19, UR19, 0x1, URZ ;  /* 0x0000000113137890 */ /* 0x000fe2000fffe03f */
[----:B------:R-:W-:Y:S01]  /*2550*/  VIADD R10, R10, 0xffffffff ;  /* 0xffffffff0a0a7836 */ /* 0x000fe20000000000 */
[----:B------:R-:W-:Y:S02]  /*2560*/  UISETP.NE.AND UP0, UPT, UR18, 0x5, UPT ;  /* 0x000000051200788c */ /* 0x000fe4000bf05270 */
[----:B------:R-:W-:Y:S02]  /*2570*/  UISETP.NE.AND UP1, UPT, UR19, 0x5, UPT ;  /* 0x000000051300788c */ /* 0x000fe4000bf25270 */
[----:B------:R-:W-:Y:S02]  /*2580*/  USEL UR8, URZ, 0x1, UP0 ;  /* 0x000000013f087887 */ /* 0x000fe40008000000 */
[----:B------:R-:W-:-:S02]  /*2590*/  USEL UR18, UR18, URZ, UP0 ;  /* 0x0000003f12127287 */ /* 0x000fc40008000000 */
[----:B------:R-:W-:Y:S02]  /*25a0*/  USEL UR19, UR19, URZ, UP1 ;  /* 0x0000003f13137287 */ /* 0x000fe40008800000 */
[----:B------:R-:W-:Y:S01]  /*25b0*/  LOP3.LUT R142, R142, UR8, RZ, 0x3c, !PT ;  /* 0x000000088e8e7c12 */ /* 0x000fe2000f8e3cff */
[----:B------:R-:W-:Y:S01]  /*25c0*/  UMOV UR8, 0x1 ;  /* 0x0000000100087882 */ /* 0x000fe20000000000 */
[----:B------:R-:W-:Y:S08]  /*25d0*/  @P0 BRA `(.L_x_27) ;  /* 0xfffffff800080947 */ /* 0x000ff0000383ffff */
.L_x_19:
[----:B------:R-:W-:Y:S01]  /*25e0*/  UISETP.NE.AND UP0, UPT, UR6, URZ, UPT ;  /* 0x0000003f0600728c */ /* 0x000fe2000bf05270 */
[----:B01----:R-:W0:Y:S03]  /*25f0*/  LDC R10, c[0x0][0x28c] ;  /* 0x0000a300ff0a7b82 */ /* 0x003e260000000800 */
[----:B------:R-:W-:-:S06]  /*2600*/  USEL UR6, URZ, 0x1, !UP0 ;  /* 0x000000013f067887 */ /* 0x000fcc000c000000 */
[----:B------:R-:W-:Y:S02]  /*2610*/  ISETP.NE.AND P0, PT, RZ, UR6, PT ;  /* 0x00000006ff007c0c */ /* 0x000fe4000bf05270 */
[----:B0-----:R-:W-:-:S11]  /*2620*/  ISETP.GE.AND P1, PT, R10, 0x1, PT ;  /* 0x000000010a00780c */ /* 0x001fd60003f26270 */
[----:B------:R-:W-:Y:S05]  /*2630*/  @!P0 BRA `(.L_x_28) ;  /* 0x0000000400048947 */ /* 0x000fea0003800000 */
[----:B------:R-:W-:Y:S02]  /*2640*/  WARPGROUP.DEPBAR.LE gsb0, 0x0 ;  /* 0x00008000000079c5 */ /* 0x000fe40000010000 */
[----:B------:R-:W-:Y:S01]  /*2650*/  FADD R141, R24, R141 ;  /* 0x0000008d188d7221 */ /* 0x000fe20000000000 */
        /* <DEDUP_REMOVED lines=62> */
[----:B------:R-:W-:-:S07]  /*2a40*/  FADD R14, R14, R87 ;  /* 0x000000570e0e7221 */ /* 0x000fce0000000000 */
.L_x_28:
[----:B------:R-:W-:Y:S02]  /*2a50*/  WARPGROUP.DEPBAR.LE gsb0, 0x0 ;  /* 0x00008000000079c5 */ /* 0x000fe40000010000 */
[----:B------:R-:W-:Y:S05]  /*2a60*/  @!P1 BRA `(.L_x_29) ;  /* 0x0000000000409947 */ /* 0x000fea0003800000 */
[----:B------:R-:W-:-:S13]  /*2a70*/  ISETP.NE.AND P0, PT, R138, 0x3, PT ;  /* 0x000000038a00780c */ /* 0x000fda0003f05270 */
[----:B------:R-:W-:Y:S05]  /*2a80*/  @!P0 BRA `(.L_x_30) ;  /* 0x0000000000048947 */ /* 0x000fea0003800000 */
[----:B------:R-:W-:Y:S01]  /*2a90*/  BPT.TRAP 0x1 ;  /* 0x000000040000795c */ /* 0x000fe20000300000 */
.L_x_30:
[----:B------:R-:W-:Y:S01]  /*2aa0*/  UISETP.LT.AND UP0, UPT, UR9, 0x1, UPT ;  /* 0x000000010900788c */ /* 0x000fe2000bf01270 */
[----:B------:R-:W-:-:S03]  /*2ab0*/  ISETP.GT.U32.AND P0, PT, R4, 0x1, PT ;  /* 0x000000010400780c */ /* 0x000fc60003f04070 */
[----:B------:R-:W-:-:S04]  /*2ac0*/  USEL UR8, UR9, 0x1, UP0 ;  /* 0x0000000109087887 */ /* 0x000fc80008000000 */
[----:B------:R-:W-:-:S04]  /*2ad0*/  UIADD3 UR8, UR5, UR9, -UR8 ;  /* 0x0000000905087290 */ /* 0x000fc8000fffe808 */
[----:B------:R-:W-:-:S04]  /*2ae0*/  UIMAD.WIDE.U32 UR6, UR8, -0x33333333, URZ ;  /* 0xcccccccd080678a5 */ /* 0x000fc8000f8e003f */
[----:B------:R-:W-:-:S04]  /*2af0*/  USHF.R.U32.HI UR6, URZ, 0x2, UR7 ;  /* 0x000000023f067899 */ /* 0x000fc80008011607 */
[----:B------:R-:W-:-:S04]  /*2b00*/  UIMAD UR8, UR6, -0x5, UR8 ;  /* 0xfffffffb060878a4 */ /* 0x000fc8000f8e0208 */
[----:B------:R-:W-:-:S04]  /*2b10*/  ULEA UR8, UR8, UR10, 0x3 ;  /* 0x0000000a08087291 */ /* 0x000fc8000f8e183f */
[----:B------:R-:W-:-:S04]  /*2b20*/  UIADD3 UR8, UR8, 0x28, URZ ;  /* 0x0000002808087890 */ /* 0x000fc8000fffe03f */
[----:B------:R-:W-:-:S09]  /*2b30*/  UPRMT UR8, URZ, 0x654, UR8 ;  /* 0x000006543f087896 */ /* 0x000fd20008000008 */
[----:B------:R-:W-:Y:S01]  /*2b40*/  SYNCS.ARRIVE.TRANS64.RED.A1T0 RZ, [UR8], RZ ;  /* 0x000000ffffff79a7 */ /* 0x000fe20008100408 */
[----:B------:R-:W-:Y:S05]  /*2b50*/  @P0 BRA `(.L_x_29) ;  /* 0x0000000000040947 */ /* 0x000fea0003800000 */
[----:B------:R-:W-:Y:S01]  /*2b60*/  BPT.TRAP 0x1 ;  /* 0x000000040000795c */ /* 0x000fe20000300000 */
.L_x_29:
[----:B------:R-:W0:Y:S01]  /*2b70*/  LDC R26, c[0x0][0x288] ;  /* 0x0000a200ff1a7b82 */ /* 0x000e220000000800 */
[--C-:B------:R-:W-:Y:S01]  /*2b80*/  SHF.R.U32.HI R10, RZ, 0x2, R0.reuse ;  /* 0x00000002ff0a7819 */ /* 0x100fe20000011600 */
[----:B------:R-:W-:Y:S01]  /*2b90*/  IMAD.SHL.U32 R29, R7, 0x80, RZ ;  /* 0x00000080071d7824 */ /* 0x000fe200078e00ff */
[----:B------:R-:W-:Y:S01]  /*2ba0*/  SHF.R.U32.HI R25, RZ, 0x7, R0 ;  /* 0x00000007ff197819 */ /* 0x000fe20000011600 */
[----:B------:R-:W-:Y:S01]  /*2bb0*/  UIADD3 UR5, UR9, UR5, URZ ;  /* 0x0000000509057290 */ /* 0x000fe2000fffe03f */
[----:B------:R-:W-:Y:S01]  /*2bc0*/  LOP3.LUT R11, R10, 0x7, RZ, 0xc0, !PT ;  /* 0x000000070a0b7812 */ /* 0x000fe200078ec0ff */
[----:B------:R-:W-:Y:S01]  /*2bd0*/  IMAD.SHL.U32 R31, R6, 0x80, RZ ;  /* 0x00000080061f7824 */ /* 0x000fe200078e00ff */
[----:B------:R-:W-:Y:S01]  /*2be0*/  LOP3.LUT R10, R25, 0x1, RZ, 0xc0, !PT ;  /* 0x00000001190a7812 */ /* 0x000fe200078ec0ff */
[----:B------:R-:W-:Y:S01]  /*2bf0*/  UISETP.GT.U32.AND UP0, UPT, UR5, 0x4, UPT ;  /* 0x000000040500788c */ /* 0x000fe2000bf04070 */
[----:B------:R-:W-:Y:S01]  /*2c00*/  LOP3.LUT R24, R0, 0x60, RZ, 0xc0, !PT ;  /* 0x0000006000187812 */ /* 0x000fe200078ec0ff */
[----:B------:R-:W-:Y:S01]  /*2c10*/  ULDC UR12, c[0x0][0x284] ;  /* 0x0000a100000c7ab9 */ /* 0x000fe20000000800 */
[----:B------:R-:W-:Y:S01]  /*2c20*/  UISETP.GE.U32.AND UP1, UPT, UR9, 0x5, UPT ;  /* 0x000000050900788c */ /* 0x000fe2000bf26070 */
[----:B------:R-:W-:Y:S01]  /*2c30*/  IMAD.SHL.U32 R30, R10, 0x40, RZ ;  /* 0x000000400a1e7824 */ /* 0x000fe200078e00ff */
[----:B------:R-:W-:Y:S01]  /*2c40*/  SHF.R.U32.HI R28, RZ, 0x1, R24 ;  /* 0x00000001ff1c7819 */ /* 0x000fe20000011618 */
[----:B------:R-:W-:Y:S01]  /*2c50*/  UISETP.LT.U32.AND UP0, UPT, UR9, 0x5, UP0 ;  /* 0x000000050900788c */ /* 0x000fe20008701070 */
[----:B------:R-:W-:Y:S01]  /*2c60*/  LOP3.LUT R24, R0, 0x3, RZ, 0xc0, !PT ;  /* 0x0000000300187812 */ /* 0x000fe200078ec0ff */
[----:B------:R-:W-:Y:S01]  /*2c70*/  UIMAD.WIDE.U32 UR6, UR5, -0x33333333, URZ ;  /* 0xcccccccd050678a5 */ /* 0x000fe2000f8e003f */
[--C-:B------:R-:W-:Y:S01]  /*2c80*/  IADD3 R25, RZ, -R28, -R11.reuse ;  /* 0x8000001cff197210 */ /* 0x100fe20007ffe80b */
[----:B------:R-:W-:Y:S01]  /*2c90*/  USEL UR8, URZ, 0x1, !UP0 ;  /* 0x000000013f087887 */ /* 0x000fe2000c000000 */
[----:B------:R-:W-:Y:S01]  /*2ca0*/  LOP3.LUT R11, R30, 0x40, R11, 0xe2, !PT ;  /* 0x000000401e0b7812 */ /* 0x000fe200078ee20b */
[----:B------:R-:W-:Y:S01]  /*2cb0*/  ULDC.64 UR10, c[0x0][0x5d0] ;  /* 0x00017400000a7ab9 */ /* 0x000fe20000000a00 */
[----:B------:R-:W-:Y:S01]  /*2cc0*/  SHF.R.S32.HI R34, RZ, 0x1f, R5 ;  /* 0x0000001fff227819 */ /* 0x000fe20000011405 */
[----:B------:R-:W-:Y:S01]  /*2cd0*/  IMAD R10, R10, -0x40, R25 ;  /* 0xffffffc00a0a7824 */ /* 0x000fe200078e0219 */
[----:B------:R-:W-:Y:S01]  /*2ce0*/  USHF.R.U32.HI UR6, URZ, 0x2, UR7 ;  /* 0x000000023f067899 */ /* 0x000fe20008011607 */
[----:B0-----:R-:W-:Y:S01]  /*2cf0*/  IMAD R30, R24, -0x2, R26 ;  /* 0xfffffffe181e7824 */ /* 0x001fe200078e021a */
[----:B------:R-:W-:Y:S01]  /*2d00*/  ISETP.GE.AND P0, PT, R29, R26, PT ;  /* 0x0000001a1d00720c */ /* 0x000fe20003f06270 */
[----:B------:R-:W-:Y:S01]  /*2d10*/  IMAD.SHL.U32 R24, R0, 0x2, RZ ;  /* 0x0000000200187824 */ /* 0x000fe200078e00ff */
[----:B------:R-:W-:Y:S01]  /*2d20*/  ULOP3.LUT UR4, UR4, UR8, URZ, 0x3c, !UPT ;  /* 0x0000000804047292 */ /* 0x000fe2000f8e3c3f */
[----:B------:R-:W-:Y:S01]  /*2d30*/  IMAD R32, R34, UR10, RZ ;  /* 0x0000000a22207c24 */ /* 0x000fe2000f8e02ff */
[----:B------:R-:W-:Y:S01]  /*2d40*/  ISETP.GE.OR P0, PT, R31, UR12, P0 ;  /* 0x0000000c1f007c0c */ /* 0x000fe20008706670 */
[----:B------:R-:W-:Y:S01]  /*2d50*/  IMAD.WIDE R26, R6, 0x80, RZ ;  /* 0x00000080061a7825 */ /* 0x000fe200078e02ff */
[----:B------:R-:W-:Y:S01]  /*2d60*/  LOP3.LUT R24, R29, 0x6, R24, 0xf8, !PT ;  /* 0x000000061d187812 */ /* 0x000fe200078ef818 */
[----:B------:R-:W-:Y:S01]  /*2d70*/  UIMAD UR5, UR6, -0x5, UR5 ;  /* 0xfffffffb060578a4 */ /* 0x000fe2000f8e0205 */
[----:B------:R-:W-:Y:S01]  /*2d80*/  IADD3 R36, -R31, UR12, R10 ;  /* 0x0000000c1f247c10 */ /* 0x000fe2000fffe10a */
[----:B------:R-:W-:Y:S01]  /*2d90*/  IMAD R33, R5, UR11, R32 ;  /* 0x0000000b05217c24 */ /* 0x000fe2000f8e0220 */
[----:B------:R-:W-:Y:S01]  /*2da0*/  SHF.R.S32.HI R25, RZ, 0x1f, R24 ;  /* 0x0000001fff197819 */ /* 0x000fe20000011418 */
[----:B------:R-:W-:Y:S01]  /*2db0*/  @UP1 ULOP3.LUT UR4, UR4, 0x1, UR6, 0x78, !UPT ;  /* 0x0000000104041892 */ /* 0x000fe2000f8e7806 */
[----:B------:R-:W-:Y:S01]  /*2dc0*/  LOP3.LUT R35, R26, R11, R28, 0xfe, !PT ;  /* 0x0000000b1a237212 */ /* 0x000fe200078efe1c */
[----:B------:R-:W-:-:S02]  /*2dd0*/  IMAD.IADD R29, R30, 0x1, -R29 ;  /* 0x000000011e1d7824 */ /* 0x000fc400078e0a1d */
[----:B------:R-:W-:-:S04]  /*2de0*/  IMAD.WIDE.U32 R6, R5, UR10, R24 ;  /* 0x0000000a05067c25 */ /* 0x000fc8000f8e0018 */
[----:B------:R-:W-:Y:S02]  /*2df0*/  IMAD.IADD R7, R7, 0x1, R33 ;  /* 0x0000000107077824 */ /* 0x000fe400078e0221 */
[----:B------:R-:W-:Y:S01]  /*2e00*/  IMAD.MOV.U32 R28, RZ, RZ, -0x1 ;  /* 0xffffffffff1c7424 */ /* 0x000fe200078e00ff */
[----:B------:R-:W-:Y:S06]  /*2e10*/  @P0 BRA `(.L_x_31) ;  /* 0x0000004400a40947 */ /* 0x000fec0003800000 */
[----:B------:R-:W0:Y:S01]  /*2e20*/  LDC.64 R32, c[0x0][0x5c8] ;  /* 0x00017200ff207b82 */ /* 0x000e220000000a00 */
[----:B------:R-:W-:Y:S01]  /*2e30*/  ULDC.64 UR6, c[0x0][0x5c0] ;  /* 0x0001700000067ab9 */ /* 0x000fe20000000a00 */
[----:B------:R-:W-:Y:S01]  /*2e40*/  BSSY B0, `(.L_x_31) ;  /* 0x0000466000007945 */ /* 0x000fe20003800000 */
[-C--:B0-----:R-:W-:Y:S02]  /*2e50*/  IMAD R10, R27, R32.reuse, RZ ;  /* 0x000000201b0a7224 */ /* 0x081fe400078e02ff */
[----:B------:R-:W-:-:S04]  /*2e60*/  IMAD.WIDE.U32 R6, R35, R32, R6 ;  /* 0x0000002023067225 */ /* 0x000fc800078e0006 */
[----:B------:R-:W-:Y:S01]  /*2e70*/  IMAD R31, R35, R33, R10 ;  /* 0x00000021231f7224 */ /* 0x000fe200078e020a */
[----:B------:R-:W-:Y:S02]  /*2e80*/  LEA R11, P0, R32, R6, 0x3 ;  /* 0x00000006200b7211 */ /* 0x000fe400078018ff */
[----:B------:R-:W-:Y:S01]  /*2e90*/  IADD3 R10, P1, R6, UR6, RZ ;  /* 0x00000006060a7c10 */ /* 0x000fe2000ff3e0ff */
[----:B------:R-:W-:Y:S01]  /*2ea0*/  IMAD.IADD R31, R7, 0x1, R31 ;  /* 0x00000001071f7824 */ /* 0x000fe200078e021f */
[----:B------:R-:W-:-:S04]  /*2eb0*/  IADD3 R6, P3, R11, UR6, RZ ;  /* 0x000000060b067c10 */ /* 0x000fc8000ff7e0ff */
[----:B------:R-:W-:Y:S02]  /*2ec0*/  LEA.HI.X R7, R32, R31, R33, 0x3, P0 ;  /* 0x0000001f20077211 */ /* 0x000fe400000f1c21 */
[----:B---3-5:R-:W-:Y:S02]  /*2ed0*/  FSETP.NEU.AND P0, PT, R9, RZ, PT ;  /* 0x000000ff0900720b */ /* 0x028fe40003f0d000 */
[----:B------:R-:W-:Y:S02]  /*2ee0*/  IADD3.X R11, R31, UR7, RZ, P1, !PT ;  /* 0x000000071f0b7c10 */ /* 0x000fe40008ffe4ff */
[----:B------:R-:W-:-:S09]  /*2ef0*/  IADD3.X R7, R7, UR7, RZ, P3, !PT ;  /* 0x0000000707077c10 */ /* 0x000fd20009ffe4ff */
[----:B------:R-:W-:Y:S05]  /*2f00*/  @!P0 BRA `(.L_x_32) ;  /* 0x00000034005c8947 */ /* 0x000fea0003800000 */
[----:B------:R-:W-:Y:S01]  /*2f10*/  ULDC.64 UR6, c[0x0][0x5b8] ;  /* 0x00016e0000067ab9 */ /* 0x000fe20000000a00 */
[----:B------:R-:W-:Y:S01]  /*2f20*/  ISETP.GE.AND P0, PT, R36, 0x1, PT ;  /* 0x000000012400780c */ /* 0x000fe20003f06270 */
[----:B------:R-:W-:Y:S01]  /*2f30*/  IMAD R32, R34, UR6, RZ ;  /* 0x0000000622207c24 */ /* 0x000fe2000f8e02ff */
[----:B------:R-:W-:Y:S01]  /*2f40*/  ULDC.64 UR10, c[0x0][0x5a8] ;  /* 0x00016a00000a7ab9 */ /* 0x000fe20000000a00 */
[----:B------:R-:W-:Y:S01]  /*2f50*/  IMAD.WIDE.U32 R30, R5, UR6, R24 ;  /* 0x00000006051e7c25 */ /* 0x000fe2000f8e0018 */
[----:B------:R-:W-:Y:S01]  /*2f60*/  ISETP.LT.OR P4, PT, R29, 0x1, !P0 ;  /* 0x000000011d00780c */ /* 0x000fe20004781670 */
[----:B------:R-:W-:Y:S02]  /*2f70*/  BSSY B1, `(.L_x_33) ;  /* 0x000000c000017945 */ /* 0x000fe40003800000 */
[----:B------:R-:W-:Y:S01]  /*2f80*/  IMAD R5, R5, UR7, R32 ;  /* 0x0000000705057c24 */ /* 0x000fe2000f8e0220 */
[----:B------:R-:W-:-:S03]  /*2f90*/  ULDC.64 UR6, c[0x0][0x5b0] ;  /* 0x00016c0000067ab9 */ /* 0x000fc60000000a00 */
[----:B------:R-:W-:Y:S02]  /*2fa0*/  IMAD.IADD R31, R31, 0x1, R5 ;  /* 0x000000011f1f7824 */ /* 0x000fe400078e0205 */
[----:B------:R-:W-:Y:S02]  /*2fb0*/  IMAD R5, R27, UR6, RZ ;  /* 0x000000061b057c24 */ /* 0x000fe4000f8e02ff */
[----:B------:R-:W-:-:S04]  /*2fc0*/  IMAD.WIDE.U32 R24, R35, UR6, R30 ;  /* 0x0000000623187c25 */ /* 0x000fc8000f8e001e */
[----:B------:R-:W-:Y:S01]  /*2fd0*/  IMAD R5, R35, UR7, R5 ;  /* 0x0000000723057c24 */ /* 0x000fe2000f8e0205 */
[----:B------:R-:W-:-:S04]  /*2fe0*/  IADD3 R24, P1, R24, UR10, RZ ;  /* 0x0000000a18187c10 */ /* 0x000fc8000ff3e0ff */
[--C-:B------:R-:W-:Y:S02]  /*2ff0*/  IADD3.X R25, R25, UR11, R5.reuse, P1, !PT ;  /* 0x0000000b19197c10 */ /* 0x100fe40008ffe405 */
[----:B------:R-:W-:Y:S01]  /*3000*/  PRMT R5, RZ, 0x7610, R5 ;  /* 0x00007610ff057816 */ /* 0x000fe20000000005 */
[----:B------:R-:W-:Y:S06]  /*3010*/  @P4 BRA `(.L_x_34) ;  /* 0x0000000000044947 */ /* 0x000fec0003800000 */
[----:B------:R0:W5:Y:S02]  /*3020*/  LDG.E.U8 R5, desc[UR16][R24.64] ;  /* 0x0000001018057981 */ /* 0x000164000c1e1100 */
.L_x_34:
[----:B------:R-:W-:Y:S05]  /*3030*/  BSYNC B1 ;  /* 0x0000000000017941 */ /* 0x000fea0003800000 */
.L_x_33:
[----:B-----5:R-:W-:Y:S01]  /*3040*/  LOP3.LUT R5, R5, 0xff, RZ, 0xc0, !PT ;  /* 0x000000ff05057812 */ /* 0x020fe200078ec0ff */
[----:B------:R-:W-:Y:S01]  /*3050*/  BSSY B1, `(.L_x_35) ;  /* 0x000000b000017945 */ /* 0x000fe20003800000 */
[----:B------:R-:W-:Y:S02]  /*3060*/  ISETP.LT.OR P3, PT, R29, 0x2, !P0 ;  /* 0x000000021d00780c */ /* 0x000fe40004761670 */
[----:B------:R-:W-:-:S05]  /*3070*/  F2FP.F16.E5M2.UNPACK_B R5, R5 ;  /* 0x00000005ff05723e */ /* 0x000fca00020004ff */
[----:B------:R-:W-:Y:S01]  /*3080*/  HADD2.F32 R32, -RZ, R5.H0_H0 ;  /* 0x20000005ff207230 */ /* 0x000fe20000004100 */
[----:B------:R-:W-:-:S04]  /*3090*/  PRMT R5, RZ, 0x7610, R5 ;  /* 0x00007610ff057816 */ /* 0x000fc80000000005 */
[----:B------:R-:W-:-:S04]  /*30a0*/  FMUL R32, R32, R9 ;  /* 0x0000000920207220 */ /* 0x000fc80000400000 */
[----:B--2---:R-:W-:-:S05]  /*30b0*/  FFMA R32, R141, R8, R32 ;  /* 0x000000088d207223 */ /* 0x004fca0000000020 */
[----:B------:R-:W-:-:S05]  /*30c0*/  F2FP.SATFINITE.E5M2.F32.PACK_AB_MERGE_C R33, RZ, R32, RZ ;  /* 0x00000020ff21723e */ /* 0x000fca00048060ff */
[----:B------:R1:W-:Y:S01]  /*30d0*/  @!P4 STG.E.U8 desc[UR16][R10.64], R33 ;  /* 0x000000210a00c986 */ /* 0x0003e2000c101110 */
[----:B------:R-:W-:Y:S05]  /*30e0*/  @P3 BRA `(.L_x_36) ;  /* 0x0000000000043947 */ /* 0x000fea0003800000 */
[----:B------:R2:W5:Y:S02]  /*30f0*/  LDG.E.U8 R5, desc[UR16][R24.64+0x1] ;  /* 0x0000011018057981 */ /* 0x000564000c1e1100 */
.L_x_36:
[----:B------:R-:W-:Y:S05]  /*3100*/  BSYNC B1 ;  /* 0x0000000000017941 */ /* 0x000fea0003800000 */
.L_x_35:
[----:B-----5:R-:W-:Y:S01]  /*3110*/  LOP3.LUT R5, R5, 0xff, RZ, 0xc0, !PT ;  /* 0x000000ff05057812 */ /* 0x020fe200078ec0ff */
[----:B------:R-:W-:Y:S01]  /*3120*/  BSSY B1, `(.L_x_37) ;  /* 0x0000013000017945 */ /* 0x000fe20003800000 */
[----:B-1----:R-:W-:Y:S02]  /*3130*/  IADD3 R33, P1, R35, 0x8, RZ ;  /* 0x0000000823217810 */ /* 0x002fe40007f3e0ff */
[----:B------:R-:W-:-:S03]  /*3140*/  F2FP.F16.E5M2.UNPACK_B R5, R5 ;  /* 0x00000005ff05723e */ /* 0x000fc600020004ff */
[----:B------:R-:W-:Y:S01]  /*3150*/  IMAD.X R27, RZ, RZ, R27, P1 ;  /* 0x000000ffff1b7224 */ /* 0x000fe200008e061b */
[----:B------:R-:W-:Y:S01]  /*3160*/  ISETP.GE.AND P1, PT, R36, 0x9, PT ;  /* 0x000000092400780c */ /* 0x000fe20003f26270 */
[----:B------:R-:W-:Y:S02]  /*3170*/  HADD2.F32 R26, -RZ, R5.H0_H0 ;  /* 0x20000005ff1a7230 */ /* 0x000fe40000004100 */
[----:B------:R-:W-:Y:S01]  /*3180*/  IMAD.WIDE.U32 R30, R33, UR6, R30 ;  /* 0x00000006211e7c25 */ /* 0x000fe2000f8e001e */
[----:B------:R-:W-:-:S03]  /*3190*/  ISETP.LT.OR P5, PT, R29, 0x1, !P1 ;  /* 0x000000011d00780c */ /* 0x000fc60004fa1670 */
[----:B------:R-:W-:Y:S01]  /*31a0*/  FMUL R5, R26, R9 ;  /* 0x000000091a057220 */ /* 0x000fe20000400000 */
[----:B------:R-:W-:-:S03]  /*31b0*/  IMAD R26, R27, UR6, RZ ;  /* 0x000000061b1a7c24 */ /* 0x000fc6000f8e02ff */
[----:B------:R-:W-:Y:S01]  /*31c0*/  FFMA R5, R136, R8, R5 ;  /* 0x0000000888057223 */ /* 0x000fe20000000005 */
[----:B------:R-:W-:Y:S01]  /*31d0*/  IMAD R33, R33, UR7, R26 ;  /* 0x0000000721217c24 */ /* 0x000fe2000f8e021a */
[----:B------:R-:W-:-:S03]  /*31e0*/  IADD3 R26, P4, R30, UR10, RZ ;  /* 0x0000000a1e1a7c10 */ /* 0x000fc6000ff9e0ff */
[----:B------:R-:W-:Y:S02]  /*31f0*/  F2FP.SATFINITE.E5M2.F32.PACK_AB_MERGE_C R35, RZ, R5, RZ ;  /* 0x00000005ff23723e */ /* 0x000fe400048060ff */
[----:B------:R-:W-:Y:S02]  /*3200*/  IADD3.X R27, R31, UR11, R33, P4, !PT ;  /* 0x0000000b1f1b7c10 */ /* 0x000fe4000a7fe421 */
[----:B------:R-:W-:Y:S01]  /*3210*/  PRMT R5, RZ, 0x7610, R5 ;  /* 0x00007610ff057816 */ /* 0x000fe20000000005 */
[----:B------:R1:W-:Y:S01]  /*3220*/  @!P3 STG.E.U8 desc[UR16][R10.64+0x1], R35 ;  /* 0x000001230a00b986 */ /* 0x0003e2000c101110 */
[----:B------:R-:W-:Y:S05]  /*3230*/  @P5 BRA `(.L_x_38) ;  /* 0x0000000000045947 */ /* 0x000fea0003800000 */
[----:B------:R3:W5:Y:S02]  /*3240*/  LDG.E.U8 R5, desc[UR16][R26.64] ;  /* 0x000000101a057981 */ /* 0x000764000c1e1100 */
.L_x_38:
[----:B------:R-:W-:Y:S05]  /*3250*/  BSYNC B1 ;  /* 0x0000000000017941 */ /* 0x000fea0003800000 */
.L_x_37:
[----:B-----5:R-:W-:Y:S01]  /*3260*/  LOP3.LUT R5, R5, 0xff, RZ, 0xc0, !PT ;  /* 0x000000ff05057812 */ /* 0x020fe200078ec0ff */
[----:B------:R-:W-:Y:S01]  /*3270*/  BSSY B1, `(.L_x_39) ;  /* 0x000000b000017945 */ /* 0x000fe20003800000 */
[----:B------:R-:W-:Y:S02]  /*3280*/  ISETP.LT.OR P3, PT, R29, 0x2, !P1 ;  /* 0x000000021d00780c */ /* 0x000fe40004f61670 */
[----:B------:R-:W-:-:S05]  /*3290*/  F2FP.F16.E5M2.UNPACK_B R5, R5 ;  /* 0x00000005ff05723e */ /* 0x000fca00020004ff */
[----:B------:R-:W-:Y:S01]  /*32a0*/  HADD2.F32 R30, -RZ, R5.H0_H0 ;  /* 0x20000005ff1e7230 */ /* 0x000fe20000004100 */
[----:B------:R-:W-:-:S04]  /*32b0*/  PRMT R5, RZ, 0x7610, R5 ;  /* 0x00007610ff057816 */ /* 0x000fc80000000005 */
[----:B------:R-:W-:-:S04]  /*32c0*/  FMUL R30, R30, R9 ;  /* 0x000000091e1e7220 */ /* 0x000fc80000400000 */
[----:B------:R-:W-:-:S05]  /*32d0*/  FFMA R30, R139, R8, R30 ;  /* 0x000000088b1e7223 */ /* 0x000fca000000001e */
[----:B------:R-:W-:-:S05]  /*32e0*/  F2FP.SATFINITE.E5M2.F32.PACK_AB_MERGE_C R31, RZ, R30, RZ ;  /* 0x0000001eff1f723e */ /* 0x000fca00048060ff */
[----:B------:R4:W-:Y:S01]  /*32f0*/  @!P5 STG.E.U8 desc[UR16][R6.64], R31 ;  /* 0x0000001f0600d986 */ /* 0x0009e2000c101110 */
[----:B------:R-:W-:Y:S05]  /*3300*/  @P3 BRA `(.L_x_40) ;  /* 0x0000000000043947 */ /* 0x000fea0003800000 */
[----:B------:R0:W5:Y:S02]  /*3310*/  LDG.E.U8 R5, desc[UR16][R26.64+0x1] ;  /* 0x000001101a057981 */ /* 0x000164000c1e1100 */
.L_x_40:
[----:B------:R-:W-:Y:S05]  /*3320*/  BSYNC B1 ;  /* 0x0000000000017941 */ /* 0x000fea0003800000 */
.L_x_39:
[----:B-----5:R-:W-:Y:S01]  /*3330*/  LOP3.LUT R5, R5, 0xff, RZ, 0xc0, !PT ;  /* 0x000000ff05057812 */ /* 0x020fe200078ec0ff */
[----:B------:R-:W-:Y:S01]  /*3340*/  BSSY B1, `(.L_x_41) ;  /* 0x000000b000017945 */ /* 0x000fe20003800000 */
[----:B------:R-:W-:Y:S02]  /*3350*/  ISETP.LT.OR P4, PT, R29, 0x9, !P0 ;  /* 0x000000091d00780c */ /* 0x000fe40004781670 */
[----:B------:R-:W-:-:S05]  /*3360*/  F2FP.F16.E5M2.UNPACK_B R5, R5 ;  /* 0x00000005ff05723e */ /* 0x000fca00020004ff */
[----:B------:R-:W-:-:S05]  /*3370*/  HADD2.F32 R30, -RZ, R5.H0_H0 ;  /* 0x20000005ff1e7230 */ /* 0x000fca0000004100 */
[----:B------:R-:W-:-:S04]  /*3380*/  FMUL R5, R30, R9 ;  /* 0x000000091e057220 */ /* 0x000fc80000400000 */
[----:B------:R-:W-:-:S05]  /*3390*/  FFMA R5, R134, R8, R5 ;  /* 0x0000000886057223 */ /* 0x000fca0000000005 */
[----:B----4-:R-:W-:Y:S02]  /*33a0*/  F2FP.SATFINITE.E5M2.F32.PACK_AB_MERGE_C R31, RZ, R5, RZ ;  /* 0x00000005ff1f723e */ /* 0x010fe400048060ff */
[----:B------:R-:W-:-:S03]  /*33b0*/  PRMT R5, RZ, 0x7610, R5 ;  /* 0x00007610ff057816 */ /* 0x000fc60000000005 */
[----:B------:R4:W-:Y:S01]  /*33c0*/  @!P3 STG.E.U8 desc[UR16][R6.64+0x1], R31 ;  /* 0x0000011f0600b986 */ /* 0x0009e2000c101110 */
[----:B------:R-:W-:Y:S05]  /*33d0*/  @P4 BRA `(.L_x_42) ;  /* 0x0000000000044947 */ /* 0x000fea0003800000 */
[----:B------:R0:W5:Y:S02]  /*33e0*/  LDG.E.U8 R5, desc[UR16][R24.64+0x8] ;  /* 0x0000081018057981 */ /* 0x000164000c1e1100 */
.L_x_42:
[----:B------:R-:W-:Y:S05]  /*33f0*/  BSYNC B1 ;  /* 0x0000000000017941 */ /* 0x000fea0003800000 */
.L_x_41:
        /* <DEDUP_REMOVED lines=8> */
[----:B----4-:R-:W-:-:S05]  /*3480*/  F2FP.SATFINITE.E5M2.F32.PACK_AB_MERGE_C R31, RZ, R30, RZ ;  /* 0x0000001eff1f723e */ /* 0x010fca00048060ff */
[----:B------:R4:W-:Y:S01]  /*3490*/  @!P4 STG.E.U8 desc[UR16][R10.64+0x8], R31 ;  /* 0x0000081f0a00c986 */ /* 0x0009e2000c101110 */
[----:B------:R-:W-:Y:S05]  /*34a0*/  @P3 BRA `(.L_x_44) ;  /* 0x0000000000043947 */ /* 0x000fea0003800000 */
[----:B------:R0:W5:Y:S02]  /*34b0*/  LDG.E.U8 R5, desc[UR16][R24.64+0x9] ;  /* 0x0000091018057981 */ /* 0x000164000c1e1100 */
.L_x_44:
[----:B------:R-:W-:Y:S05]  /*34c0*/  BSYNC B1 ;  /* 0x0000000000017941 */ /* 0x000fea0003800000 */
.L_x_43:
        /* <DEDUP_REMOVED lines=12> */
.L_x_46:
[----:B------:R-:W-:Y:S05]  /*3590*/  BSYNC B1 ;  /* 0x0000000000017941 */ /* 0x000fea0003800000 */
.L_x_45:
        /* <DEDUP_REMOVED lines=12> */
.L_x_48:
[----:B------:R-:W-:Y:S05]  /*3660*/  BSYNC B1 ;  /* 0x0000000000017941 */ /* 0x000fea0003800000 */
.L_x_47:
        /* <DEDUP_REMOVED lines=12> */
.L_x_50:
[----:B------:R-:W-:Y:S05]  /*3730*/  BSYNC B1 ;  /* 0x0000000000017941 */ /* 0x000fea0003800000 */
.L_x_49:
        /* <DEDUP_REMOVED lines=12> */
.L_x_52:
[----:B------:R-:W-:Y:S05]  /*3800*/  BSYNC B1 ;  /* 0x0000000000017941 */ /* 0x000fea0003800000 */
.L_x_51:
        /* <DEDUP_REMOVED lines=12> */
.L_x_54:
[----:B------:R-:W-:Y:S05]  /*38d0*/  BSYNC B1 ;  /* 0x0000000000017941 */ /* 0x000fea0003800000 */
.L_x_53:
        /* <DEDUP_REMOVED lines=12> */
.L_x_56:
[----:B------:R-:W-:Y:S05]  /*39a0*/  BSYNC B1 ;  /* 0x0000000000017941 */ /* 0x000fea0003800000 */
.L_x_55:
        /* <DEDUP_REMOVED lines=12> */
.L_x_58:
[----:B------:R-:W-:Y:S05]  /*3a70*/  BSYNC B1 ;  /* 0x0000000000017941 */ /* 0x000fea0003800000 */
.L_x_57:
        /* <DEDUP_REMOVED lines=12> */
.L_x_60:
[----:B------:R-:W-:Y:S05]  /*3b40*/  BSYNC B1 ;  /* 0x0000000000017941 */ /* 0x000fea0003800000 */
.L_x_59:
        /* <DEDUP_REMOVED lines=12> */
.L_x_62:
[----:B------:R-:W-:Y:S05]  /*3c10*/  BSYNC B1 ;  /* 0x0000000000017941 */ /* 0x000fea0003800000 */
.L_x_61:
        /* <DEDUP_REMOVED lines=12> */
.L_x_64:
[----:B------:R-:W-:Y:S05]  /*3ce0*/  BSYNC B1 ;  /* 0x0000000000017941 */ /* 0x000fea0003800000 */
.L_x_63:
        /* <DEDUP_REMOVED lines=12> */
.L_x_66:
[----:B------:R-:W-:Y:S05]  /*3db0*/  BSYNC B1 ;  /* 0x0000000000017941 */ /* 0x000fea0003800000 */
.L_x_65:
        /* <DEDUP_REMOVED lines=12> */
.L_x_68:
[----:B------:R-:W-:Y:S05]  /*3e80*/  BSYNC B1 ;  /* 0x0000000000017941 */ /* 0x000fea0003800000 */
.L_x_67:
        /* <DEDUP_REMOVED lines=12> */
.L_x_70:
[----:B------:R-:W-:Y:S05]  /*3f50*/  BSYNC B1 ;  /* 0x0000000000017941 */ /* 0x000fea0003800000 */
.L_x_69:
        /* <DEDUP_REMOVED lines=12> */
.L_x_72:
[----:B------:R-:W-:Y:S05]  /*4020*/  BSYNC B1 ;  /* 0x0000000000017941 */ /* 0x000fea0003800000 */
.L_x_71:
        /* <DEDUP_REMOVED lines=12> */
.L_x_74:
[----:B------:R-:W-:Y:S05]  /*40f0*/  BSYNC B1 ;  /* 0x0000000000017941 */ /* 0x000fea0003800000 */
.L_x_73:
        /* <DEDUP_REMOVED lines=12> */
.L_x_76:
[----:B------:R-:W-:Y:S05]  /*41c0*/  BSYNC B1 ;  /* 0x0000000000017941 */ /* 0x000fea0003800000 */
.L_x_75:
        /* <DEDUP_REMOVED lines=12> */
.L_x_78:
[----:B------:R-:W-:Y:S05]  /*4290*/  BSYNC B1 ;  /* 0x0000000000017941 */ /* 0x000fea0003800000 */
.L_x_77:
        /* <DEDUP_REMOVED lines=12> */
.L_x_80:
[----:B------:R-:W-:Y:S05]  /*4360*/  BSYNC B1 ;  /* 0x0000000000017941 */ /* 0x000fea0003800000 */
.L_x_79:
        /* <DEDUP_REMOVED lines=12> */
.L_x_82:
[----:B------:R-:W-:Y:S05]  /*4430*/  BSYNC B1 ;  /* 0x0000000000017941 */ /* 0x000fea0003800000 */
.L_x_81:
        /* <DEDUP_REMOVED lines=12> */
.L_x_84:
[----:B------:R-:W-:Y:S05]  /*4500*/  BSYNC B1 ;  /* 0x0000000000017941 */ /* 0x000fea0003800000 */
.L_x_83:
        /* <DEDUP_REMOVED lines=12> */
.L_x_86:
[----:B------:R-:W-:Y:S05]  /*45d0*/  BSYNC B1 ;  /* 0x0000000000017941 */ /* 0x000fea0003800000 */
.L_x_85:
        /* <DEDUP_REMOVED lines=12> */
.L_x_88:
[----:B------:R-:W-:Y:S05]  /*46a0*/  BSYNC B1 ;  /* 0x0000000000017941 */ /* 0x000fea0003800000 */
.L_x_87:
        /* <DEDUP_REMOVED lines=12> */
.L_x_90:
[----:B------:R-:W-:Y:S05]  /*4770*/  BSYNC B1 ;  /* 0x0000000000017941 */ /* 0x000fea0003800000 */
.L_x_89:
        /* <DEDUP_REMOVED lines=12> */
.L_x_92:
[----:B------:R-:W-:Y:S05]  /*4840*/  BSYNC B1 ;  /* 0x0000000000017941 */ /* 0x000fea0003800000 */
.L_x_91:
        /* <DEDUP_REMOVED lines=12> */
.L_x_94:
[----:B------:R-:W-:Y:S05]  /*4910*/  BSYNC B1 ;  /* 0x0000000000017941 */ /* 0x000fea0003800000 */
.L_x_93:
        /* <DEDUP_REMOVED lines=12> */
.L_x_96:
[----:B------:R-:W-:Y:S05]  /*49e0*/  BSYNC B1 ;  /* 0x0000000000017941 */ /* 0x000fea0003800000 */
.L_x_95:
        /* <DEDUP_REMOVED lines=12> */
.L_x_98:
[----:B------:R-:W-:Y:S05]  /*4ab0*/  BSYNC B1 ;  /* 0x0000000000017941 */ /* 0x000fea0003800000 */
.L_x_97:
        /* <DEDUP_REMOVED lines=12> */
.L_x_100:
[----:B------:R-:W-:Y:S05]  /*4b80*/  BSYNC B1 ;  /* 0x0000000000017941 */ /* 0x000fea0003800000 */
.L_x_99:
        /* <DEDUP_REMOVED lines=12> */
.L_x_102:
[----:B------:R-:W-:Y:S05]  /*4c50*/  BSYNC B1 ;  /* 0x0000000000017941 */ /* 0x000fea0003800000 */
.L_x_101:
        /* <DEDUP_REMOVED lines=12> */
.L_x_104:
[----:B------:R-:W-:Y:S05]  /*4d20*/  BSYNC B1 ;  /* 0x0000000000017941 */ /* 0x000fea0003800000 */
.L_x_103:
        /* <DEDUP_REMOVED lines=12> */
.L_x_106:
[----:B------:R-:W-:Y:S05]  /*4df0*/  BSYNC B1 ;  /* 0x0000000000017941 */ /* 0x000fea0003800000 */
.L_x_105:
        /* <DEDUP_REMOVED lines=12> */
.L_x_108:
[----:B------:R-:W-:Y:S05]  /*4ec0*/  BSYNC B1 ;  /* 0x0000000000017941 */ /* 0x000fea0003800000 */
.L_x_107:
        /* <DEDUP_REMOVED lines=12> */
.L_x_110:
[----:B------:R-:W-:Y:S05]  /*4f90*/  BSYNC B1 ;  /* 0x0000000000017941 */ /* 0x000fea0003800000 */
.L_x_109:
        /* <DEDUP_REMOVED lines=12> */
.L_x_112:
[----:B------:R-:W-:Y:S05]  /*5060*/  BSYNC B1 ;  /* 0x0000000000017941 */ /* 0x000fea0003800000 */
.L_x_111:
        /* <DEDUP_REMOVED lines=12> */
.L_x_114:
[----:B------:R-:W-:Y:S05]  /*5130*/  BSYNC B1 ;  /* 0x0000000000017941 */ /* 0x000fea0003800000 */
.L_x_113:
        /* <DEDUP_REMOVED lines=12> */
.L_x_116:
[----:B------:R-:W-:Y:S05]  /*5200*/  BSYNC B1 ;  /* 0x0000000000017941 */ /* 0x000fea0003800000 */
.L_x_115:
        /* <DEDUP_REMOVED lines=12> */
.L_x_118:
[----:B------:R-:W-:Y:S05]  /*52d0*/  BSYNC B1 ;  /* 0x0000000000017941 */ /* 0x000fea0003800000 */
.L_x_117:
        /* <DEDUP_REMOVED lines=12> */
.L_x_120:
[----:B------:R-:W-:Y:S05]  /*53a0*/  BSYNC B1 ;  /* 0x0000000000017941 */ /* 0x000fea0003800000 */
.L_x_119:
        /* <DEDUP_REMOVED lines=12> */
.L_x_122:
[----:B------:R-:W-:Y:S05]  /*5470*/  BSYNC B1 ;  /* 0x0000000000017941 */ /* 0x000fea0003800000 */
.L_x_121:
        /* <DEDUP_REMOVED lines=12> */
.L_x_124:
[----:B------:R-:W-:Y:S05]  /*5540*/  BSYNC B1 ;  /* 0x0000000000017941 */ /* 0x000fea0003800000 */
.L_x_123:
        /* <DEDUP_REMOVED lines=12> */
.L_x_126:
[----:B------:R-:W-:Y:S05]  /*5610*/  BSYNC B1 ;  /* 0x0000000000017941 */ /* 0x000fea0003800000 */
.L_x_125:
        /* <DEDUP_REMOVED lines=12> */
.L_x_128:
[----:B------:R-:W-:Y:S05]  /*56e0*/  BSYNC B1 ;  /* 0x0000000000017941 */ /* 0x000fea0003800000 */
.L_x_127:
        /* <DEDUP_REMOVED lines=12> */
.L_x_130:
[----:B------:R-:W-:Y:S05]  /*57b0*/  BSYNC B1 ;  /* 0x0000000000017941 */ /* 0x000fea0003800000 */
.L_x_129:
        /* <DEDUP_REMOVED lines=12> */
.L_x_132:
[----:B------:R-:W-:Y:S05]  /*5880*/  BSYNC B1 ;  /* 0x0000000000017941 */ /* 0x000fea0003800000 */
.L_x_131:
        /* <DEDUP_REMOVED lines=12> */
.L_x_134:
[----:B------:R-:W-:Y:S05]  /*5950*/  BSYNC B1 ;  /* 0x0000000000017941 */ /* 0x000fea0003800000 */
.L_x_133:
        /* <DEDUP_REMOVED lines=12> */
.L_x_136:
[----:B------:R-:W-:Y:S05]  /*5a20*/  BSYNC B1 ;  /* 0x0000000000017941 */ /* 0x000fea0003800000 */
.L_x_135:
        /* <DEDUP_REMOVED lines=12> */
.L_x_138:
[----:B------:R-:W-:Y:S05]  /*5af0*/  BSYNC B1 ;  /* 0x0000000000017941 */ /* 0x000fea0003800000 */
.L_x_137:
        /* <DEDUP_REMOVED lines=12> */
.L_x_140:
[----:B------:R-:W-:Y:S05]  /*5bc0*/  BSYNC B1 ;  /* 0x0000000000017941 */ /* 0x000fea0003800000 */
.L_x_139:
        /* <DEDUP_REMOVED lines=12> */
.L_x_142:
[----:B------:R-:W-:Y:S05]  /*5c90*/  BSYNC B1 ;  /* 0x0000000000017941 */ /* 0x000fea0003800000 */
.L_x_141:
        /* <DEDUP_REMOVED lines=12> */
.L_x_144:
[----:B------:R-:W-:Y:S05]  /*5d60*/  BSYNC B1 ;  /* 0x0000000000017941 */ /* 0x000fea0003800000 */
.L_x_143:
[----:B-----5:R-:W-:Y:S01]  /*5d70*/  LOP3.LUT R5, R5, 0xff, RZ, 0xc0, !PT ;  /* 0x000000ff05057812 */ /* 0x020fe200078ec0ff */
[----:B------:R-:W-:Y:S01]  /*5d80*/  BSSY B1, `(.L_x_145) ;  /* 0x000000b000017945 */ /* 0x000fe20003800000 */
[----:B------:R-:W-:Y:S02]  /*5d90*/  ISETP.LT.OR P4, PT, R29, 0x71, !P0 ;  /* 0x000000711d00780c */ /* 0x000fe40004781670 */
[----:B------:R-:W-:-:S05]  /*5da0*/  F2FP.F16.E5M2.UNPACK_B R5, R5 ;  /* 0x00000005ff05723e */ /* 0x000fca00020004ff */
[----:B------:R-:W-:-:S05]  /*5db0*/  HADD2.F32 R18, -RZ, R5.H0_H0 ;  /* 0x20000005ff127230 */ /* 0x000fca0000004100 */
[----:B------:R-:W-:-:S04]  /*5dc0*/  FMUL R5, R18, R9 ;  /* 0x0000000912057220 */ /* 0x000fc80000400000 */
[----:B------:R-:W-:-:S05]  /*5dd0*/  FFMA R5, R20, R8, R5 ;  /* 0x0000000814057223 */ /* 0x000fca0000000005 */
[----:B0-----:R-:W-:Y:S02]  /*5de0*/  F2FP.SATFINITE.E5M2.F32.PACK_AB_MERGE_C R23, RZ, R5, RZ ;  /* 0x00000005ff17723e */ /* 0x001fe400048060ff */
[----:B------:R-:W-:-:S03]  /*5df0*/  PRMT R5, RZ, 0x7610, R5 ;  /* 0x00007610ff057816 */ /* 0x000fc60000000005 */
[----:B------:R0:W-:Y:S01]  /*5e00*/  @!P3 STG.E.U8 desc[UR16][R6.64+0x69], R23 ;  /* 0x000069170600b986 */ /* 0x0001e2000c101110 */
[----:B------:R-:W-:Y:S05]  /*5e10*/  @P4 BRA `(.L_x_146) ;  /* 0x0000000000044947 */ /* 0x000fea0003800000 */
[----:B------:R0:W5:Y:S02]  /*5e20*/  LDG.E.U8 R5, desc[UR16][R24.64+0x70] ;  /* 0x0000701018057981 */ /* 0x000164000c1e1100 */
.L_x_146:
[----:B------:R-:W-:Y:S05]  /*5e30*/  BSYNC B1 ;  /* 0x0000000000017941 */ /* 0x000fea0003800000 */
.L_x_145:
        /* <DEDUP_REMOVED lines=12> */
.L_x_148:
[----:B------:R-:W-:Y:S05]  /*5f00*/  BSYNC B1 ;  /* 0x0000000000017941 */ /* 0x000fea0003800000 */
.L_x_147:
        /* <DEDUP_REMOVED lines=12> */
.L_x_150:
[----:B------:R-:W-:Y:S05]  /*5fd0*/  BSYNC B1 ;  /* 0x0000000000017941 */ /* 0x000fea0003800000 */
.L_x_149:
        /* <DEDUP_REMOVED lines=8> */
[----:B0-----:R-:W-:-:S05]  /*6060*/  F2FP.SATFINITE.E5M2.F32.PACK_AB_MERGE_C R17, RZ, R18, RZ ;  /* 0x00000012ff11723e */ /* 0x001fca00048060ff */
[----:B------:R0:W-:Y:S01]  /*6070*/  @!P4 STG.E.U8 desc[UR16][R6.64+0x70], R17 ;  /* 0x000070110600c986 */ /* 0x0001e2000c101110 */
[----:B------:R-:W-:Y:S05]  /*6080*/  @P3 BRA `(.L_x_152) ;  /* 0x0000000000043947 */ /* 0x000fea0003800000 */
[----:B------:R0:W5:Y:S02]  /*6090*/  LDG.E.U8 R5, desc[UR16][R26.64+0x71] ;  /* 0x000071101a057981 */ /* 0x000164000c1e1100 */
.L_x_152:
[----:B------:R-:W-:Y:S05]  /*60a0*/  BSYNC B1 ;  /* 0x0000000000017941 */ /* 0x000fea0003800000 */
.L_x_151:
        /* <DEDUP_REMOVED lines=12> */
.L_x_154:
[----:B------:R-:W-:Y:S05]  /*6170*/  BSYNC B1 ;  /* 0x0000000000017941 */ /* 0x000fea0003800000 */
.L_x_153:
        /* <DEDUP_REMOVED lines=12> */
.L_x_156:
[----:B------:R-:W-:Y:S05]  /*6240*/  BSYNC B1 ;  /* 0x0000000000017941 */ /* 0x000fea0003800000 */
.L_x_155:
        /* <DEDUP_REMOVED lines=12> */
.L_x_158:
[----:B------:R-:W-:Y:S05]  /*6310*/  BSYNC B1 ;  /* 0x0000000000017941 */ /* 0x000fea0003800000 */
.L_x_157:
[----:B-----5:R-:W-:Y:S01]  /*6320*/  LOP3.LUT R5, R5, 0xff, RZ, 0xc0, !PT ;  /* 0x000000ff05057812 */ /* 0x020fe200078ec0ff */
[----:B------:R-:W-:Y:S01]  /*6330*/  BSSY B1, `(.L_x_159) ;  /* 0x000000b000017945 */ /* 0x000fe20003800000 */
[----:B------:R-:W-:Y:S02]  /*6340*/  ISETP.LT.OR P1, PT, R29, 0x7a, !P1 ;  /* 0x0000007a1d00780c */ /* 0x000fe40004f21670 */
[----:B------:R-:W-:-:S05]  /*6350*/  F2FP.F16.E5M2.UNPACK_B R5, R5 ;  /* 0x00000005ff05723e */ /* 0x000fca00020004ff */
[----:B01--4-:R-:W-:Y:S01]  /*6360*/  HADD2.F32 R10, -RZ, R5.H0_H0 ;  /* 0x20000005ff0a7230 */ /* 0x013fe20000004100 */
[----:B------:R-:W-:-:S04]  /*6370*/  PRMT R5, RZ, 0x7610, R5 ;  /* 0x00007610ff057816 */ /* 0x000fc80000000005 */
[----:B------:R-:W-:-:S04]  /*6380*/  FMUL R10, R10, R9 ;  /* 0x000000090a0a7220 */ /* 0x000fc80000400000 */
[----:B------:R-:W-:-:S05]  /*6390*/  FFMA R10, R15, R8, R10 ;  /* 0x000000080f0a7223 */ /* 0x000fca000000000a */
[----:B------:R-:W-:-:S05]  /*63a0*/  F2FP.SATFINITE.E5M2.F32.PACK_AB_MERGE_C R11, RZ, R10, RZ ;  /* 0x0000000aff0b723e */ /* 0x000fca00048060ff */
[----:B------:R0:W-:Y:S01]  /*63b0*/  @!P3 STG.E.U8 desc[UR16][R6.64+0x78], R11 ;  /* 0x0000780b0600b986 */ /* 0x0001e2000c101110 */
[----:B------:R-:W-:Y:S05]  /*63c0*/  @P1 BRA `(.L_x_160) ;  /* 0x0000000000041947 */ /* 0x000fea0003800000 */
[----:B------:R1:W5:Y:S02]  /*63d0*/  LDG.E.U8 R5, desc[UR16][R26.64+0x79] ;  /* 0x000079101a057981 */ /* 0x000364000c1e1100 */
.L_x_160:
[----:B------:R-:W-:Y:S05]  /*63e0*/  BSYNC B1 ;  /* 0x0000000000017941 */ /* 0x000fea0003800000 */
.L_x_159:
[----:B------:R-:W-:Y:S05]  /*63f0*/  @P1 BRA `(.L_x_161) ;  /* 0x0000001000281947 */ /* 0x000fea0003800000 */
[----:B-----5:R-:W-:-:S04]  /*6400*/  LOP3.LUT R5, R5, 0xff, RZ, 0xc0, !PT ;  /* 0x000000ff05057812 */ /* 0x020fc800078ec0ff */
[----:B------:R-:W-:-:S05]  /*6410*/  F2FP.F16.E5M2.UNPACK_B R5, R5 ;  /* 0x00000005ff05723e */ /* 0x000fca00020004ff */
[----:B------:R-:W-:-:S05]  /*6420*/  HADD2.F32 R10, -RZ, R5.H0_H0 ;  /* 0x20000005ff0a7230 */ /* 0x000fca0000004100 */
[----:B------:R-:W-:-:S04]  /*6430*/  FMUL R5, R10, R9 ;  /* 0x000000090a057220 */ /* 0x000fc80000400000 */
[----:B------:R-:W-:-:S05]  /*6440*/  FFMA R5, R14, R8, R5 ;  /* 0x000000080e057223 */ /* 0x000fca0000000005 */
[----:B------:R-:W-:-:S05]  /*6450*/  F2FP.SATFINITE.E5M2.F32.PACK_AB_MERGE_C R5, RZ, R5, RZ ;  /* 0x00000005ff05723e */ /* 0x000fca00048060ff */
[----:B------:R4:W-:Y:S01]  /*6460*/  STG.E.U8 desc[UR16][R6.64+0x79], R5 ;  /* 0x0000790506007986 */ /* 0x0009e2000c101110 */
[----:B------:R-:W-:Y:S05]  /*6470*/  BRA `(.L_x_161) ;  /* 0x0000001000087947 */ /* 0x000fea0003800000 */
.L_x_32:
[----:B------:R-:W-:Y:S01]  /*6480*/  ISETP.GE.AND P1, PT, R36, 0x1, PT ;  /* 0x000000012400780c */ /* 0x000fe20003f26270 */
[-C--:B--2---:R-:W-:Y:S01]  /*6490*/  FMUL R141, R141, R8.reuse ;  /* 0x000000088d8d7220 */ /* 0x084fe20000400000 */
[-C--:B------:R-:W-:Y:S01]  /*64a0*/  FMUL R136, R136, R8.reuse ;  /* 0x0000000888887220 */ /* 0x080fe20000400000 */
[----:B------:R-:W-:Y:S01]  /*64b0*/  ISETP.GE.AND P0, PT, R36, 0x9, PT ;  /* 0x000000092400780c */ /* 0x000fe20003f06270 */
[-C--:B------:R-:W-:Y:S01]  /*64c0*/  FMUL R139, R139, R8.reuse ;  /* 0x000000088b8b7220 */ /* 0x080fe20000400000 */
[C---:B------:R-:W-:Y:S01]  /*64d0*/  ISETP.LT.OR P4, PT, R29.reuse, 0x1, !P1 ;  /* 0x000000011d00780c */ /* 0x040fe20004f81670 */
[-C--:B------:R-:W-:Y:S01]  /*64e0*/  FMUL R134, R134, R8.reuse ;  /* 0x0000000886867220 */ /* 0x080fe20000400000 */
[----:B------:R-:W-:Y:S01]  /*64f0*/  ISETP.LT.OR P5, PT, R29, 0x2, !P1 ;  /* 0x000000021d00780c */ /* 0x000fe20004fa1670 */
[-C--:B------:R-:W-:Y:S01]  /*6500*/  FMUL R137, R137, R8.reuse ;  /* 0x0000000889897220 */ /* 0x080fe20000400000 */
[----:B------:R-:W-:Y:S01]  /*6510*/  F2FP.SATFINITE.E5M2.F32.PACK_AB_MERGE_C R141, RZ, R141, RZ ;  /* 0x0000008dff8d723e */ /* 0x000fe200048060ff */
[----:B------:R-:W-:Y:S01]  /*6520*/  FMUL R132, R132, R8 ;  /* 0x0000000884847220 */ /* 0x000fe20000400000 */
[----:B------:R-:W-:Y:S01]  /*6530*/  F2FP.SATFINITE.E5M2.F32.PACK_AB_MERGE_C R5, RZ, R136, RZ ;  /* 0x00000088ff05723e */ /* 0x000fe200048060ff */
[-C--:B------:R-:W-:Y:S01]  /*6540*/  FMUL R135, R135, R8.reuse ;  /* 0x0000000887877220 */ /* 0x080fe20000400000 */
[C---:B------:R-:W-:Y:S01]  /*6550*/  ISETP.LT.OR P3, PT, R29.reuse, 0x1, !P0 ;  /* 0x000000011d00780c */ /* 0x040fe20004761670 */
[-C--:B------:R-:W-:Y:S01]  /*6560*/  FMUL R130, R130, R8.reuse ;  /* 0x0000000882827220 */ /* 0x080fe20000400000 */
[----:B------:R-:W-:Y:S01]  /*6570*/  ISETP.LT.OR P6, PT, R29, 0xa, !P1 ;  /* 0x0000000a1d00780c */ /* 0x000fe20004fc1670 */
[-C--:B------:R-:W-:Y:S01]  /*6580*/  FMUL R133, R133, R8.reuse ;  /* 0x0000000885857220 */ /* 0x080fe20000400000 */
[----:B------:R-:W-:Y:S01]  /*6590*/  F2FP.SATFINITE.E5M2.F32.PACK_AB_MERGE_C R139, RZ, R139, RZ ;  /* 0x0000008bff8b723e */ /* 0x000fe200048060ff */
[----:B------:R-:W-:Y:S01]  /*65a0*/  @!P4 STG.E.U8 desc[UR16][R10.64], R141 ;  /* 0x0000008d0a00c986 */ /* 0x000fe2000c101110 */
[C---:B------:R-:W-:Y:S01]  /*65b0*/  ISETP.LT.OR P4, PT, R29.reuse, 0x2, !P0 ;  /* 0x000000021d00780c */ /* 0x040fe20004781670 */
[----:B------:R-:W-:Y:S01]  /*65c0*/  FMUL R128, R128, R8 ;  /* 0x0000000880807220 */ /* 0x000fe20000400000 */
[----:B------:R-:W-:Y:S01]  /*65d0*/  F2FP.SATFINITE.E5M2.F32.PACK_AB_MERGE_C R25, RZ, R134, RZ ;  /* 0x00000086ff19723e */ /* 0x000fe200048060ff */
[----:B------:R0:W-:Y:S01]  /*65e0*/  @!P5 STG.E.U8 desc[UR16][R10.64+0x1], R5 ;  /* 0x000001050a00d986 */ /* 0x0001e2000c101110 */
[----:B------:R-:W-:Y:S01]  /*65f0*/  ISETP.LT.OR P5, PT, R29, 0x9, !P1 ;  /* 0x000000091d00780c */ /* 0x000fe20004fa1670 */
[-C--:B------:R-:W-:Y:S01]  /*6600*/  FMUL R131, R131, R8.reuse ;  /* 0x0000000883837220 */ /* 0x080fe20000400000 */
[----:B------:R-:W-:Y:S01]  /*6610*/  F2FP.SATFINITE.E5M2.F32.PACK_AB_MERGE_C R137, RZ, R137, RZ ;  /* 0x00000089ff89723e */ /* 0x000fe200048060ff */
[----:B------:R-:W-:Y:S01]  /*6620*/  @!P3 STG.E.U8 desc[UR16][R6.64], R139 ;  /* 0x0000008b0600b986 */ /* 0x000fe2000c101110 */
[----:B------:R-:W-:Y:S01]  /*6630*/  ISETP.LT.OR P3, PT, R29, 0x9, !P0 ;  /* 0x000000091d00780c */ /* 0x000fe20004761670 */
[-C--:B------:R-:W-:Y:S01]  /*6640*/  FMUL R126, R126, R8.reuse ;  /* 0x000000087e7e7220 */ /* 0x080fe20000400000 */
[----:B------:R-:W-:Y:S01]  /*6650*/  F2FP.SATFINITE.E5M2.F32.PACK_AB_MERGE_C R135, RZ, R135, RZ ;  /* 0x00000087ff87723e */ /* 0x000fe200048060ff */
[-C--:B------:R-:W-:Y:S01]  /*6660*/  FMUL R129, R129, R8.reuse ;  /* 0x0000000881817220 */ /* 0x080fe20000400000 */
[----:B------:R-:W-:Y:S01]  /*6670*/  F2FP.SATFINITE.E5M2.F32.PACK_AB_MERGE_C R133, RZ, R133, RZ ;  /* 0x00000085ff85723e */ /* 0x000fe200048060ff */
[----:B------:R1:W-:Y:S01]  /*6680*/  @!P4 STG.E.U8 desc[UR16][R6.64+0x1], R25 ;  /* 0x000001190600c986 */ /* 0x0003e2000c101110 */
[C---:B------:R-:W-:Y:S01]  /*6690*/  ISETP.LT.OR P4, PT, R29.reuse, 0xa, !P0 ;  /* 0x0000000a1d00780c */ /* 0x040fe20004781670 */
[----:B------:R-:W-:Y:S01]  /*66a0*/  FMUL R124, R124, R8 ;  /* 0x000000087c7c7220 */ /* 0x000fe20000400000 */
[----:B0-----:R-:W-:Y:S01]  /*66b0*/  F2FP.SATFINITE.E5M2.F32.PACK_AB_MERGE_C R5, RZ, R132, RZ ;  /* 0x00000084ff05723e */ /* 0x001fe200048060ff */
[----:B------:R-:W-:Y:S01]  /*66c0*/  @!P5 STG.E.U8 desc[UR16][R10.64+0x8], R137 ;  /* 0x000008890a00d986 */ /* 0x000fe2000c101110 */
[----:B------:R-:W-:Y:S01]  /*66d0*/  ISETP.LT.OR P5, PT, R29, 0x11, !P1 ;  /* 0x000000111d00780c */ /* 0x000fe20004fa1670 */
[-C--:B------:R-:W-:Y:S01]  /*66e0*/  FMUL R127, R127, R8.reuse ;  /* 0x000000087f7f7220 */ /* 0x080fe20000400000 */
[----:B------:R-:W-:Y:S01]  /*66f0*/  F2FP.SATFINITE.E5M2.F32.PACK_AB_MERGE_C R131, RZ, R131, RZ ;  /* 0x00000083ff83723e */ /* 0x000fe200048060ff */
[----:B------:R0:W-:Y:S01]  /*6700*/  @!P6 STG.E.U8 desc[UR16][R10.64+0x9], R5 ;  /* 0x000009050a00e986 */ /* 0x0001e2000c101110 */
[----:B------:R-:W-:Y:S01]  /*6710*/  ISETP.LT.OR P6, PT, R29, 0x12, !P1 ;  /* 0x000000121d00780c */ /* 0x000fe20004fc1670 */
[----:B------:R-:W-:Y:S01]  /*6720*/  FMUL R122, R122, R8 ;  /* 0x000000087a7a7220 */ /* 0x000fe20000400000 */
[----:B------:R-:W-:Y:S01]  /*6730*/  F2FP.SATFINITE.E5M2.F32.PACK_AB_MERGE_C R129, RZ, R129, RZ ;  /* 0x00000081ff81723e */ /* 0x000fe200048060ff */
[----:B------:R-:W-:Y:S01]  /*6740*/  @!P3 STG.E.U8 desc[UR16][R6.64+0x8], R135 ;  /* 0x000008870600b986 */ /* 0x000fe2000c101110 */
[----:B-1----:R-:W-:Y:S01]  /*6750*/  F2FP.SATFINITE.E5M2.F32.PACK_AB_MERGE_C R25, RZ, R130, RZ ;  /* 0x00000082ff19723e */ /* 0x002fe200048060ff */
[-C--:B------:R-:W-:Y:S01]  /*6760*/  FMUL R125, R125, R8.reuse ;  /* 0x000000087d7d7220 */ /* 0x080fe20000400000 */
[C---:B------:R-:W-:Y:S01]  /*6770*/  ISETP.LT.OR P3, PT, R29.reuse, 0x11, !P0 ;  /* 0x000000111d00780c */ /* 0x040fe20004761670 */
[-C--:B------:R-:W-:Y:S01]  /*6780*/  FMUL R120, R120, R8.reuse ;  /* 0x0000000878787220 */ /* 0x080fe20000400000 */
[----:B------:R-:W-:Y:S01]  /*6790*/  F2FP.SATFINITE.E5M2.F32.PACK_AB_MERGE_C R127, RZ, R127, RZ ;  /* 0x0000007fff7f723e */ /* 0x000fe200048060ff */
[----:B------:R1:W-:Y:S01]  /*67a0*/  @!P4 STG.E.U8 desc[UR16][R6.64+0x9], R25 ;  /* 0x000009190600c986 */ /* 0x0003e2000c101110 */
[----:B------:R-:W-:Y:S01]  /*67b0*/  ISETP.LT.OR P4, PT, R29, 0x12, !P0 ;  /* 0x000000121d00780c */ /* 0x000fe20004781670 */
[----:B------:R-:W-:Y:S01]  /*67c0*/  FMUL R123, R123, R8 ;  /* 0x000000087b7b7220 */ /* 0x000fe20000400000 */
[----:B0-----:R-:W-:Y:S01]  /*67d0*/  F2FP.SATFINITE.E5M2.F32.PACK_AB_MERGE_C R5, RZ, R128, RZ ;  /* 0x00000080ff05723e */ /* 0x001fe200048060ff */
[----:B------:R-:W-:Y:S01]  /*67e0*/  @!P5 STG.E.U8 desc[UR16][R10.64+0x10], R133 ;  /* 0x000010850a00d986 */ /* 0x000fe2000c101110 */
[C---:B------:R-:W-:Y:S01]  /*67f0*/  ISETP.LT.OR P5, PT, R29.reuse, 0x19, !P1 ;  /* 0x000000191d00780c */ /* 0x040fe20004fa1670 */
[-C--:B------:R-:W-:Y:S01]  /*6800*/  FMUL R118, R118, R8.reuse ;  /* 0x0000000876767220 */ /* 0x080fe20000400000 */
[----:B------:R-:W-:Y:S01]  /*6810*/  F2FP.SATFINITE.E5M2.F32.PACK_AB_MERGE_C R125, RZ, R125, RZ ;  /* 0x0000007dff7d723e */ /* 0x000fe200048060ff */
[----:B------:R0:W-:Y:S01]  /*6820*/  @!P6 STG.E.U8 desc[UR16][R10.64+0x11], R5 ;  /* 0x000011050a00e986 */ /* 0x0001e2000c101110 */
[----:B------:R-:W-:Y:S01]  /*6830*/  ISETP.LT.OR P6, PT, R29, 0x1a, !P1 ;  /* 0x0000001a1d00780c */ /* 0x000fe20004fc1670 */
[-C--:B------:R-:W-:Y:S01]  /*6840*/  FMUL R121, R121, R8.reuse ;  /* 0x0000000879797220 */ /* 0x080fe20000400000 */
[----:B------:R-:W-:Y:S01]  /*6850*/  FMUL R116, R116, R8 ;  /* 0x0000000874747220 */ /* 0x000fe20000400000 */
[----:B-1----:R-:W-:Y:S01]  /*6860*/  F2FP.SATFINITE.E5M2.F32.PACK_AB_MERGE_C R25, RZ, R126, RZ ;  /* 0x0000007eff19723e */ /* 0x002fe200048060ff */
[----:B------:R-:W-:Y:S01]  /*6870*/  @!P3 STG.E.U8 desc[UR16][R6.64+0x10], R131 ;  /* 0x000010830600b986 */ /* 0x000fe2000c101110 */
[----:B------:R-:W-:Y:S01]  /*6880*/  ISETP.LT.OR P3, PT, R29, 0x19, !P0 ;  /* 0x000000191d00780c */ /* 0x000fe20004761670 */
        /* <DEDUP_REMOVED lines=35> */
[----:B------:R-:W-:Y:S01]  /*6ac0*/  ISETP.LT.OR P3, PT, R29, 0x29, !P0 ;  /* 0x000000291d00780c */ /* 0x000fe20004761670 */
[-C--:B------:R-:W-:Y:S01]  /*6ad0*/  FMUL R109, R109, R8.reuse ;  /* 0x000000086d6d7220 */ /* 0x080fe20000400000 */
[-C--:B------:R-:W-:Y:S01]  /*6ae0*/  FMUL R104, R104, R8.reuse ;  /* 0x0000000868687220 */ /* 0x080fe20000400000 */
        /* <DEDUP_REMOVED lines=104> */
[----:B------:R-:W-:-:S02]  /*7170*/  ISETP.LT.OR P3, PT, R29, 0x59, !P0 ;  /* 0x000000591d00780c */ /* 0x000fc40004761670 */
[----:B------:R-:W-:Y:S01]  /*7180*/  F2FP.SATFINITE.E5M2.F32.PACK_AB_MERGE_C R19, RZ, R19, RZ ;  /* 0x00000013ff13723e */ /* 0x000fe200048060ff */
[----:B------:R1:W-:Y:S01]  /*7190*/  @!P4 STG.E.U8 desc[UR16][R6.64+0x51], R25 ;  /* 0x000051190600c986 */ /* 0x0003e2000c101110 */
[C---:B------:R-:W-:Y:S02]  /*71a0*/  ISETP.LT.OR P4, PT, R29.reuse, 0x5a, !P0 ;  /* 0x0000005a1d00780c */ /* 0x040fe40004781670 */
[----:B0-----:R-:W-:Y:S01]  /*71b0*/  F2FP.SATFINITE.E5M2.F32.PACK_AB_MERGE_C R5, RZ, R92, RZ ;  /* 0x0000005cff05723e */ /* 0x001fe200048060ff */
[----:B------:R-:W-:Y:S01]  /*71c0*/  @!P5 STG.E.U8 desc[UR16][R10.64+0x58], R97 ;  /* 0x000058610a00d986 */ /* 0x000fe2000c101110 */
[C---:B------:R-:W-:Y:S02]  /*71d0*/  ISETP.LT.OR P5, PT, R29.reuse, 0x61, !P1 ;  /* 0x000000611d00780c */ /* 0x040fe40004fa1670 */
[----:B------:R-:W-:Y:S01]  /*71e0*/  F2FP.SATFINITE.E5M2.F32.PACK_AB_MERGE_C R13, RZ, R13, RZ ;  /* 0x0000000dff0d723e */ /* 0x000fe200048060ff */
[----:B------:R0:W-:Y:S01]  /*71f0*/  @!P6 STG.E.U8 desc[UR16][R10.64+0x59], R5 ;  /* 0x000059050a00e986 */ /* 0x0001e2000c101110 */
[----:B------:R-:W-:-:S02]  /*7200*/  ISETP.LT.OR P6, PT, R29, 0x62, !P1 ;  /* 0x000000621d00780c */ /* 0x000fc40004fc1670 */
[----:B------:R-:W-:Y:S01]  /*7210*/  F2FP.SATFINITE.E5M2.F32.PACK_AB_MERGE_C R15, RZ, R15, RZ ;  /* 0x0000000fff0f723e */ /* 0x000fe200048060ff */
[----:B------:R-:W-:Y:S01]  /*7220*/  @!P3 STG.E.U8 desc[UR16][R6.64+0x58], R95 ;  /* 0x0000585f0600b986 */ /* 0x000fe2000c101110 */
[----:B-1----:R-:W-:Y:S02]  /*7230*/  F2FP.SATFINITE.E5M2.F32.PACK_AB_MERGE_C R25, RZ, R90, RZ ;  /* 0x0000005aff19723e */ /* 0x002fe400048060ff */
[----:B------:R-:W-:-:S03]  /*7240*/  ISETP.LT.OR P3, PT, R29, 0x61, !P0 ;  /* 0x000000611d00780c */ /* 0x000fc60004761670 */
[----:B------:R1:W-:Y:S01]  /*7250*/  @!P4 STG.E.U8 desc[UR16][R6.64+0x59], R25 ;  /* 0x000059190600c986 */ /* 0x0003e2000c101110 */
[C---:B------:R-:W-:Y:S02]  /*7260*/  ISETP.LT.OR P4, PT, R29.reuse, 0x62, !P0 ;  /* 0x000000621d00780c */ /* 0x040fe40004781670 */
[----:B0-----:R-:W-:Y:S01]  /*7270*/  F2FP.SATFINITE.E5M2.F32.PACK_AB_MERGE_C R5, RZ, R88, RZ ;  /* 0x00000058ff05723e */ /* 0x001fe200048060ff */
[----:B------:R-:W-:Y:S01]  /*7280*/  @!P5 STG.E.U8 desc[UR16][R10.64+0x60], R93 ;  /* 0x0000605d0a00d986 */ /* 0x000fe2000c101110 */
[----:B------:R-:W-:-:S03]  /*7290*/  ISETP.LT.OR P5, PT, R29, 0x69, !P1 ;  /* 0x000000691d00780c */ /* 0x000fc60004fa1670 */
[----:B------:R0:W-:Y:S01]  /*72a0*/  @!P6 STG.E.U8 desc[UR16][R10.64+0x61], R5 ;  /* 0x000061050a00e986 */ /* 0x0001e2000c101110 */
[C---:B------:R-:W-:Y:S02]  /*72b0*/  ISETP.LT.OR P6, PT, R29.reuse, 0x6a, !P1 ;  /* 0x0000006a1d00780c */ /* 0x040fe40004fc1670 */
[----:B-1----:R-:W-:Y:S01]  /*72c0*/  F2FP.SATFINITE.E5M2.F32.PACK_AB_MERGE_C R25, RZ, R22, RZ ;  /* 0x00000016ff19723e */ /* 0x002fe200048060ff */
[----:B------:R-:W-:Y:S01]  /*72d0*/  @!P3 STG.E.U8 desc[UR16][R6.64+0x60], R91 ;  /* 0x0000605b0600b986 */ /* 0x000fe2000c101110 */
        /* <DEDUP_REMOVED lines=11> */
[----:B------:R-:W-:Y:S01]  /*7390*/  @!P4 STG.E.U8 desc[UR16][R6.64+0x69], R25 ;  /* 0x000069190600c986 */ /* 0x000fe2000c101110 */
[C---:B------:R-:W-:Y:S02]  /*73a0*/  ISETP.LT.OR P4, PT, R29.reuse, 0x79, !P1 ;  /* 0x000000791d00780c */ /* 0x040fe40004f81670 */
[C---:B------:R-:W-:Y:S01]  /*73b0*/  ISETP.LT.OR P1, PT, R29.reuse, 0x7a, !P1 ;  /* 0x0000007a1d00780c */ /* 0x040fe20004f21670 */
[----:B------:R1:W-:Y:S01]  /*73c0*/  @!P5 STG.E.U8 desc[UR16][R10.64+0x70], R21 ;  /* 0x000070150a00d986 */ /* 0x0003e2000c101110 */
[C---:B------:R-:W-:Y:S02]  /*73d0*/  ISETP.LT.OR P5, PT, R29.reuse, 0x72, !P0 ;  /* 0x000000721d00780c */ /* 0x040fe400047a1670 */
[----:B0-----:R-:W-:Y:S01]  /*73e0*/  F2FP.SATFINITE.E5M2.F32.PACK_AB_MERGE_C R5, RZ, R16, RZ ;  /* 0x00000010ff05723e */ /* 0x001fe200048060ff */
[----:B------:R0:W-:Y:S01]  /*73f0*/  @!P6 STG.E.U8 desc[UR16][R10.64+0x71], R17 ;  /* 0x000071110a00e986 */ /* 0x0001e2000c101110 */
[C---:B------:R-:W-:Y:S02]  /*7400*/  ISETP.LT.OR P6, PT, R29.reuse, 0x79, !P0 ;  /* 0x000000791d00780c */ /* 0x040fe400047c1670 */
[----:B------:R-:W-:Y:S01]  /*7410*/  ISETP.LT.OR P0, PT, R29, 0x7a, !P0 ;  /* 0x0000007a1d00780c */ /* 0x000fe20004701670 */
[----:B------:R2:W-:Y:S01]  /*7420*/  @!P3 STG.E.U8 desc[UR16][R6.64+0x70], R19 ;  /* 0x000070130600b986 */ /* 0x0005e2000c101110 */
[----:B-1----:R-:W-:-:S05]  /*7430*/  F2FP.SATFINITE.E5M2.F32.PACK_AB_MERGE_C R21, RZ, R14, RZ ;  /* 0x0000000eff15723e */ /* 0x002fca00048060ff */
[----:B------:R2:W-:Y:S01]  /*7440*/  @!P5 STG.E.U8 desc[UR16][R6.64+0x71], R5 ;  /* 0x000071050600d986 */ /* 0x0005e2000c101110 */
[----:B0-----:R-:W-:-:S03]  /*7450*/  F2FP.SATFINITE.E5M2.F32.PACK_AB_MERGE_C R17, RZ, R12, RZ ;  /* 0x0000000cff11723e */ /* 0x001fc600048060ff */
[----:B------:R2:W-:Y:S04]  /*7460*/  @!P4 STG.E.U8 desc[UR16][R10.64+0x78], R13 ;  /* 0x0000780d0a00c986 */ /* 0x0005e8000c101110 */
[----:B------:R2:W-:Y:S04]  /*7470*/  @!P1 STG.E.U8 desc[UR16][R10.64+0x79], R17 ;  /* 0x000079110a009986 */ /* 0x0005e8000c101110 */
[----:B------:R2:W-:Y:S04]  /*7480*/  @!P6 STG.E.U8 desc[UR16][R6.64+0x78], R15 ;  /* 0x0000780f0600e986 */ /* 0x0005e8000c101110 */
[----:B------:R2:W-:Y:S02]  /*7490*/  @!P0 STG.E.U8 desc[UR16][R6.64+0x79], R21 ;  /* 0x0000791506008986 */ /* 0x0005e4000c101110 */
.L_x_161:
[----:B------:R-:W-:Y:S05]  /*74a0*/  BSYNC B0 ;  /* 0x0000000000007941 */ /* 0x000fea0003800000 */
.L_x_31:
[----:B------:R-:W-:Y:S01]  /*74b0*/  ULDC UR6, c[0x0][0xc] ;  /* 0x0000030000067ab9 */ /* 0x000fe20000000800 */
[----:B------:R-:W-:Y:S01]  /*74c0*/  ULDC UR7, c[0x0][0x10] ;  /* 0x0000040000077ab9 */ /* 0x000fe20000000800 */
[----:B--2-45:R-:W2:Y:S01]  /*74d0*/  LDC R5, c[0x0][0x14] ;  /* 0x00000500ff057b82 */ /* 0x034ea20000000800 */
[----:B------:R-:W-:Y:S01]  /*74e0*/  UIMAD.WIDE.U32 UR6, UR6, UR7, URZ ;  /* 0x00000007060672a5 */ /* 0x000fe2000f8e003f */
[----:B0-----:R-:W-:Y:S01]  /*74f0*/  PRMT R6, RZ, 0x7610, R6 ;  /* 0x00007610ff067816 */ /* 0x001fe20000000006 */
[----:B------:R-:W-:-:S04]  /*7500*/  IMAD.MOV.U32 R7, RZ, RZ, -0x1 ;  /* 0xffffffffff077424 */ /* 0x000fc800078e00ff */
[----:B--2---:R-:W-:-:S04]  /*7510*/  IMAD.WIDE.U32 R2, R5, UR6, R2 ;  /* 0x0000000605027c25 */ /* 0x004fc8000f8e0002 */
[----:B------:R-:W-:Y:S01]  /*7520*/  IMAD R5, R5, UR7, RZ ;  /* 0x0000000705057c24 */ /* 0x000fe2000f8e02ff */
[----:B------:R-:W-:Y:S02]  /*7530*/  ULDC.64 UR6, c[0x0][0x650] ;  /* 0x0001940000067ab9 */ /* 0x000fe40000000a00 */
[----:B------:R-:W-:Y:S01]  /*7540*/  ISETP.GE.U32.AND P0, PT, R2, UR6, PT ;  /* 0x0000000602007c0c */ /* 0x000fe2000bf06070 */
[----:B------:R-:W-:Y:S02]  /*7550*/  IMAD.IADD R3, R3, 0x1, R5 ;  /* 0x0000000103037824 */ /* 0x000fe400078e0205 */
[----:B------:R-:W-:-:S03]  /*7560*/  IMAD.MOV.U32 R5, RZ, RZ, -0x1 ;  /* 0xffffffffff057424 */ /* 0x000fc600078e00ff */
[----:B------:R-:W-:-:S13]  /*7570*/  ISETP.GE.U32.AND.EX P0, PT, R3, UR7, PT, P0 ;  /* 0x0000000703007c0c */ /* 0x000fda000bf06100 */
[----:B------:R-:W-:Y:S05]  /*7580*/  @P0 BRA `(.L_x_162) ;  /* 0x0000000400600947 */ /* 0x000fea0003800000 */
[----:B------:R-:W0:Y:S01]  /*7590*/  S2R R20, SR_CTAID.X ;  /* 0x0000000000147919 */ /* 0x000e220000002500 */
[----:B------:R-:W2:Y:S01]  /*75a0*/  LDC.64 R14, c[0x0][0x628] ;  /* 0x00018a00ff0e7b82 */ /* 0x000ea20000000a00 */
[----:B------:R-:W-:Y:S01]  /*75b0*/  ULDC UR6, c[0x0][0x150] ;  /* 0x0000540000067ab9 */ /* 0x000fe20000000800 */
[----:B------:R-:W-:Y:S01]  /*75c0*/  IMAD.MOV.U32 R12, RZ, RZ, R2 ;  /* 0x000000ffff0c7224 */ /* 0x000fe200078e0002 */
[----:B------:R-:W4:Y:S01]  /*75d0*/  S2R R22, SR_CTAID.Y ;  /* 0x0000000000167919 */ /* 0x000f220000002600 */
[----:B------:R-:W-:-:S04]  /*75e0*/  IMAD.MOV.U32 R13, RZ, RZ, R3 ;  /* 0x000000ffff0d7224 */ /* 0x000fc800078e0003 */
[----:B------:R-:W1:Y:S08]  /*75f0*/  LDC R23, c[0x0][0x144] ;  /* 0x00005100ff177b82 */ /* 0x000e700000000800 */
[----:B------:R-:W1:Y:S08]  /*7600*/  LDC R16, c[0x0][0x630] ;  /* 0x00018c00ff107b82 */ /* 0x000e700000000800 */
[----:B------:R-:W1:Y:S01]  /*7610*/  LDC.64 R18, c[0x0][0x620] ;  /* 0x00018800ff127b82 */ /* 0x000e620000000a00 */
[----:B--2---:R-:W-:-:S04]  /*7620*/  ISETP.NE.U32.AND P0, PT, R14, RZ, PT ;  /* 0x000000ff0e00720c */ /* 0x004fc80003f05070 */
[----:B------:R-:W-:Y:S02]  /*7630*/  ISETP.NE.AND.EX P0, PT, R15, RZ, PT, P0 ;  /* 0x000000ff0f00720c */ /* 0x000fe40003f05300 */
[----:B0-----:R-:W-:-:S05]  /*7640*/  I2FP.F32.U32 R5, R20 ;  /* 0x0000001400057245 */ /* 0x001fca0000201000 */
[----:B------:R-:W-:-:S04]  /*7650*/  FMUL R5, R5, UR6 ;  /* 0x0000000605057c20 */ /* 0x000fc80008400000 */
[----:B------:R0:W2:Y:S02]  /*7660*/  F2I.U32.TRUNC.NTZ R21, R5 ;  /* 0x0000000500157305 */ /* 0x0000a4000020f000 */
[----:B----4-:R-:W-:Y:S05]  /*7670*/  @!P0 BRA `(.L_x_163) ;  /* 0x0000000000288947 */ /* 0x010fea0003800000 */
[----:B0-----:R-:W0:Y:S02]  /*7680*/  LDC R5, c[0x0][0x634] ;  /* 0x00018d00ff057b82 */ /* 0x001e240000000800 */
        /* <DEDUP_REMOVED lines=9> */
.L_x_163:
[-CC-:B-1----:R-:W-:Y:S01]  /*7720*/  SHF.R.U64 R17, R12, R16.reuse, R13.reuse ;  /* 0x000000100c117219 */ /* 0x182fe2000000120d */
[----:B------:R-:W1:Y:S01]  /*7730*/  LDC.64 R28, c[0x0][0x640] ;  /* 0x00019000ff1c7b82 */ /* 0x000e620000000a00 */
[----:B0-----:R-:W-:Y:S01]  /*7740*/  SHF.R.U32.HI R5, RZ, R16, R13 ;  /* 0x00000010ff057219 */ /* 0x001fe2000001160d */
[----:B--2---:R-:W-:Y:S01]  /*7750*/  IMAD.MOV R21, RZ, RZ, -R21 ;  /* 0x000000ffff157224 */ /* 0x004fe200078e0a15 */
[----:B------:R-:W-:Y:S01]  /*7760*/  IADD3 R11, P0, RZ, -R17, RZ ;  /* 0x80000011ff0b7210 */ /* 0x000fe20007f1e0ff */
[----:B------:R-:W-:Y:S02]  /*7770*/  ULDC UR6, c[0x0][0x154] ;  /* 0x0000550000067ab9 */ /* 0x000fe40000000800 */
[----:B------:R-:W-:Y:S02]  /*7780*/  IMAD R23, R23, R21, R20 ;  /* 0x0000001517177224 */ /* 0x000fe400078e0214 */
[----:B------:R-:W0:Y:S01]  /*7790*/  LDC R12, c[0x0][0x618] ;  /* 0x00018600ff0c7b82 */ /* 0x000e220000000800 */
[----:B------:R-:W-:-:S02]  /*77a0*/  IMAD.X R5, RZ, RZ, ~R5, P0 ;  /* 0x000000ffff057224 */ /* 0x000fc400000e0e05 */
[----:B------:R-:W-:-:S04]  /*77b0*/  IMAD.WIDE.U32 R6, R11, R18, R2 ;  /* 0x000000120b067225 */ /* 0x000fc800078e0002 */
[----:B------:R-:W-:Y:S01]  /*77c0*/  IMAD R10, R5, R18, RZ ;  /* 0x00000012050a7224 */ /* 0x000fe200078e02ff */
[----:B------:R-:W2:Y:S03]  /*77d0*/  LDC R24, c[0x0][0x608] ;  /* 0x00018200ff187b82 */ /* 0x000ea60000000800 */
[----:B------:R-:W-:Y:S02]  /*77e0*/  IMAD R5, R11, R19, R10 ;  /* 0x000000130b057224 */ /* 0x000fe400078e020a */
[----:B------:R-:W-:Y:S02]  /*77f0*/  IMAD.MOV.U32 R11, RZ, RZ, 0x1 ;  /* 0x00000001ff0b7424 */ /* 0x000fe400078e00ff */
[----:B------:R-:W-:Y:S01]  /*7800*/  IMAD.IADD R5, R7, 0x1, R5 ;  /* 0x0000000107057824 */ /* 0x000fe200078e0205 */
[----:B---3--:R-:W3:Y:S01]  /*7810*/  LDC R26, c[0x0][0x658] ;  /* 0x00019600ff1a7b82 */ /* 0x008ee20000000800 */
[----:B------:R-:W-:-:S02]  /*7820*/  I2FP.F32.U32 R7, R22 ;  /* 0x0000001600077245 */ /* 0x000fc40000201000 */
[----:B-1----:R-:W-:-:S03]  /*7830*/  ISETP.NE.U32.AND P0, PT, R28, RZ, PT ;  /* 0x000000ff1c00720c */ /* 0x002fc60003f05070 */
[----:B------:R-:W-:Y:S01]  /*7840*/  FMUL R10, R7, UR6 ;  /* 0x00000006070a7c20 */ /* 0x000fe20008400000 */
[----:B------:R-:W-:Y:S01]  /*7850*/  ISETP.NE.AND.EX P0, PT, R29, RZ, PT, P0 ;  /* 0x000000ff1d00720c */ /* 0x000fe20003f05300 */
[----:B------:R-:W1:Y:S01]  /*7860*/  LDC R21, c[0x0][0x148] ;  /* 0x00005200ff157b82 */ /* 0x000e620000000800 */
[-CC-:B0-----:R-:W-:Y:S01]  /*7870*/  SHF.R.U64 R16, R6, R12.reuse, R5.reuse ;  /* 0x0000000c06107219 */ /* 0x181fe20000001205 */
[----:B------:R0:W4:Y:S01]  /*7880*/  F2I.U32.TRUNC.NTZ R18, R10 ;  /* 0x0000000a00127305 */ /* 0x000122000020f000 */
[----:B------:R-:W-:Y:S01]  /*7890*/  SHF.R.U32.HI R5, RZ, R12, R5 ;  /* 0x0000000cff057219 */ /* 0x000fe20000011605 */
[----:B------:R-:W-:-:S04]  /*78a0*/  IMAD.MOV.U32 R7, RZ, RZ, -0x1 ;  /* 0xffffffffff077424 */ /* 0x000fc800078e00ff */
[----:B------:R-:W0:Y:S01]  /*78b0*/  LDC R20, c[0x0][0x600] ;  /* 0x00018000ff147b82 */ /* 0x000e220000000800 */
[-CC-:B--2---:R-:W-:Y:S02]  /*78c0*/  SHF.R.U64 R14, R16, R24.reuse, R5.reuse ;  /* 0x00000018100e7219 */ /* 0x184fe40000001205 */
[----:B------:R-:W-:-:S05]  /*78d0*/  SHF.R.U32.HI R5, RZ, R24, R5 ;  /* 0x00000018ff057219 */ /* 0x000fca0000011605 */
[----:B------:R-:W2:Y:S01]  /*78e0*/  LDC R27, c[0x0][0x648] ;  /* 0x00019200ff1b7b82 */ /* 0x000ea20000000800 */
[-C--:B---3--:R-:W-:Y:S02]  /*78f0*/  SHF.L.U32 R6, R7, R26.reuse, RZ ;  /* 0x0000001a07067219 */ /* 0x088fe400000006ff */
[-CC-:B------:R-:W-:Y:S02]  /*7900*/  SHF.R.U64 R19, R14, R26.reuse, R5.reuse ;  /* 0x0000001a0e137219 */ /* 0x180fe40000001205 */
[----:B------:R-:W-:Y:S02]  /*7910*/  SHF.R.U32.HI R7, RZ, R26, R5 ;  /* 0x0000001aff077219 */ /* 0x000fe40000011605 */
[----:B------:R-:W-:Y:S01]  /*7920*/  LOP3.LUT R25, RZ, R6, RZ, 0x33, !PT ;  /* 0x00000006ff197212 */ /* 0x000fe200078e33ff */
[----:B------:R-:W3:Y:S01]  /*7930*/  LDC R30, c[0x0][0x638] ;  /* 0x00018e00ff1e7b82 */ /* 0x000ee20000000800 */
[----:B------:R-:W-:Y:S01]  /*7940*/  SHF.L.U32 R26, R11, R26, RZ ;  /* 0x0000001a0b1a7219 */ /* 0x000fe200000006ff */
[----:B------:R-:W-:-:S06]  /*7950*/  IMAD.MOV.U32 R6, RZ, RZ, R19 ;  /* 0x000000ffff067224 */ /* 0x000fcc00078e0013 */
[----:B------:R-:W0:Y:S01]  /*7960*/  LDC R31, c[0x0][0x610] ;  /* 0x00018400ff1f7b82 */ /* 0x000e220000000800 */
[----:B----4-:R-:W-:Y:S05]  /*7970*/  @!P0 BRA `(.L_x_164) ;  /* 0x0000000000288947 */ /* 0x010fea0003800000 */
[----:B------:R-:W4:Y:S02]  /*7980*/  LDC R6, c[0x0][0x64c] ;  /* 0x00019300ff067b82 */ /* 0x000f240000000800 */
[----:B----4-:R-:W-:-:S05]  /*7990*/  IADD3 R5, P0, R19, R6, RZ ;  /* 0x0000000613057210 */ /* 0x010fca0007f1e0ff */
[----:B------:R-:W-:-:S04]  /*79a0*/  IMAD.X R15, RZ, RZ, R7, P0 ;  /* 0x000000ffff0f7224 */ /* 0x000fc800000e0607 */
[----:B------:R-:W-:-:S04]  /*79b0*/  IMAD.WIDE.U32 R6, R15, R28, RZ ;  /* 0x0000001c0f067225 */ /* 0x000fc800078e00ff */
[----:B0-----:R-:W-:-:S04]  /*79c0*/  IMAD.WIDE.U32 R10, P0, R5, R29, R6 ;  /* 0x0000001d050a7225 */ /* 0x001fc80007800006 */
[----:B------:R-:W-:-:S04]  /*79d0*/  IMAD.WIDE.U32 R6, R5, R28, RZ ;  /* 0x0000001c05067225 */ /* 0x000fc800078e00ff */
[----:B------:R-:W-:Y:S01]  /*79e0*/  IMAD.X R13, RZ, RZ, RZ, P0 ;  /* 0x000000ffff0d7224 */ /* 0x000fe200000e06ff */
[----:B------:R-:W-:Y:S01]  /*79f0*/  IADD3 RZ, P0, R7, R10, RZ ;  /* 0x0000000a07ff7210 */ /* 0x000fe20007f1e0ff */
[----:B------:R-:W-:-:S04]  /*7a00*/  IMAD.MOV.U32 R12, RZ, RZ, R11 ;  /* 0x000000ffff0c7224 */ /* 0x000fc800078e000b */
[----:B------:R-:W-:-:S08]  /*7a10*/  IMAD.WIDE.U32.X R6, R15, R29, R12, P0 ;  /* 0x0000001d0f067225 */ /* 0x000fd000000e040c */
.L_x_164:
[----:B--2---:R-:W-:Y:S01]  /*7a20*/  SHF.R.U64 R5, R6, R27, R7 ;  /* 0x0000001b06057219 */ /* 0x004fe20000001207 */
[----:B0-----:R-:W-:Y:S01]  /*7a30*/  VIADD R7, R20, 0xffffffff ;  /* 0xffffffff14077836 */ /* 0x001fe20000000000 */
[----:B------:R-:W-:Y:S01]  /*7a40*/  LOP3.LUT R28, R14, R25, RZ, 0xc0, !PT ;  /* 0x000000190e1c7212 */ /* 0x000fe200078ec0ff */
[----:B------:R-:W-:Y:S02]  /*7a50*/  IMAD.MOV R18, RZ, RZ, -R18 ;  /* 0x000000ffff127224 */ /* 0x000fe400078e0a12 */
[----:B------:R-:W-:Y:S01]  /*7a60*/  IMAD.MOV R6, RZ, RZ, -R5 ;  /* 0x000000ffff067224 */ /* 0x000fe200078e0a05 */
[----:B------:R-:W-:Y:S01]  /*7a70*/  LOP3.LUT R16, R16, R7, RZ, 0xc0, !PT ;  /* 0x0000000710107212 */ /* 0x000fe200078ec0ff */
[----:B------:R-:W-:Y:S02]  /*7a80*/  IMAD R28, R26, R5, R28 ;  /* 0x000000051a1c7224 */ /* 0x000fe400078e021c */
[----:B-1----:R-:W-:Y:S02]  /*7a90*/  @P2 IMAD R23, R21, R18, R22 ;  /* 0x0000001215172224 */ /* 0x002fe400078e0216 */
[----:B---3--:R-:W-:-:S02]  /*7aa0*/  IMAD R5, R6, R30, R19 ;  /* 0x0000001e06057224 */ /* 0x008fc400078e0213 */
[----:B------:R-:W-:Y:S02]  /*7ab0*/  IMAD R28, R28, R31, R23 ;  /* 0x0000001f1c1c7224 */ /* 0x000fe400078e0217 */
[----:B------:R-:W-:Y:S02]  /*7ac0*/  IMAD R5, R5, R20, R16 ;  /* 0x0000001405057224 */ /* 0x000fe400078e0210 */
[----:B------:R-:W-:-:S03]  /*7ad0*/  IMAD.MOV.U32 R6, RZ, RZ, 0x1 ;  /* 0x00000001ff067424 */ /* 0x000fc600078e00ff */
[----:B------:R-:W-:Y:S02]  /*7ae0*/  SEL R7, R5, R28, !P2 ;  /* 0x0000001c05077207 */ /* 0x000fe40005000000 */
[----:B------:R-:W-:Y:S01]  /*7af0*/  SEL R28, R28, R5, !P2 ;  /* 0x000000051c1c7207 */ /* 0x000fe20005000000 */
[----:B------:R-:W-:-:S07]  /*7b00*/  IMAD.MOV.U32 R5, RZ, RZ, R17 ;  /* 0x000000ffff057224 */ /* 0x000fce00078e0011 */
.L_x_162:
[----:B------:R-:W-:Y:S01]  /*7b10*/  LOP3.LUT P0, RZ, R6, 0xff, RZ, 0xc0, !PT ;  /* 0x000000ff06ff7812 */ /* 0x000fe2000780c0ff */
[----:B------:R-:W-:-:S12]  /*7b20*/  IMAD.MOV.U32 R6, RZ, RZ, R28 ;  /* 0x000000ffff067224 */ /* 0x000fd800078e001c */
[----:B------:R-:W-:Y:S05]  /*7b30*/  @P0 BRA `(.L_x_165) ;  /* 0xffffff9400000947 */ /* 0x000fea000383ffff */
[----:B------:R-:W-:Y:S05]  /*7b40*/  EXIT ;  /* 0x000000000000794d */ /* 0x000fea0003800000 */
.L_x_3:
[----:B0-----:R-:W-:Y:S01]  /*7b50*/  ULDC.64 UR4, c[0x0][0x650] ;  /* 0x0001940000047ab9 */ /* 0x001fe20000000a00 */
        /* <DEDUP_REMOVED lines=25> */
.L_x_167:
[--C-:B------:R-:W-:Y:S01]  /*7cf0*/  SHF.R.U64 R16, R14, R18, R15.reuse ;  /* 0x000000120e107219 */ /* 0x100fe2000000120f */
[----:B------:R-:W0:Y:S01]  /*7d00*/  LDC R22, c[0x0][0x618] ;  /* 0x00018600ff167b82 */ /* 0x000e220000000800 */
[----:B------:R-:W-:Y:S01]  /*7d10*/  I2FP.F32.U32 R7, R8 ;  /* 0x0000000800077245 */ /* 0x000fe20000201000 */
[----:B------:R-:W-:Y:S01]  /*7d20*/  ULDC UR4, c[0x0][0x150] ;  /* 0x0000540000047ab9 */ /* 0x000fe20000000800 */
[----:B------:R-:W-:Y:S02]  /*7d30*/  SHF.R.U32.HI R6, RZ, R18, R15 ;  /* 0x00000012ff067219 */ /* 0x000fe4000001160f */
[----:B------:R-:W-:Y:S01]  /*7d40*/  IADD3 R9, P0, RZ, -R16, RZ ;  /* 0x80000010ff097210 */ /* 0x000fe20007f1e0ff */
[----:B------:R-:W-:Y:S01]  /*7d50*/  FMUL R13, R7, UR4 ;  /* 0x00000004070d7c20 */ /* 0x000fe20008400000 */
[----:B------:R-:W-:Y:S01]  /*7d60*/  ULDC UR4, c[0x0][0x154] ;  /* 0x0000550000047ab9 */ /* 0x000fe20000000800 */
[----:B------:R-:W1:Y:S02]  /*7d70*/  LDC.64 R24, c[0x0][0x640] ;  /* 0x00019000ff187b82 */ /* 0x000e640000000a00 */
[----:B------:R-:W-:-:S02]  /*7d80*/  IMAD.X R11, RZ, RZ, ~R6, P0 ;  /* 0x000000ffff0b7224 */ /* 0x000fc400000e0e06 */
[----:B------:R-:W2:Y:S01]  /*7d90*/  F2I.U32.TRUNC.NTZ R13, R13 ;  /* 0x0000000d000d7305 */ /* 0x000ea2000020f000 */
[----:B------:R-:W-:-:S03]  /*7da0*/  IMAD.WIDE.U32 R6, R9, R20, R2 ;  /* 0x0000001409067225 */ /* 0x000fc600078e0002 */
[----:B------:R-:W3:Y:S01]  /*7db0*/  LDC R15, c[0x0][0x144] ;  /* 0x00005100ff0f7b82 */ /* 0x000ee20000000800 */
[----:B------:R-:W-:-:S04]  /*7dc0*/  IMAD R12, R11, R20, RZ ;  /* 0x000000140b0c7224 */ /* 0x000fc800078e02ff */
[----:B------:R-:W-:Y:S02]  /*7dd0*/  IMAD R9, R9, R21, R12 ;  /* 0x0000001509097224 */ /* 0x000fe400078e020c */
[----:B------:R-:W-:Y:S01]  /*7de0*/  IMAD.MOV.U32 R12, RZ, RZ, -0x1 ;  /* 0xffffffffff0c7424 */ /* 0x000fe200078e00ff */
[----:B------:R-:W4:Y:S01]  /*7df0*/  LDC R18, c[0x0][0x608] ;  /* 0x00018200ff127b82 */ /* 0x000f220000000800 */
[----:B------:R-:W-:Y:S01]  /*7e00*/  IMAD.IADD R7, R7, 0x1, R9 ;  /* 0x0000000107077824 */ /* 0x000fe200078e0209 */
[----:B------:R-:W-:-:S04]  /*7e10*/  I2FP.F32.U32 R9, R10 ;  /* 0x0000000a00097245 */ /* 0x000fc80000201000 */
[-C--:B0-----:R-:W-:Y:S01]  /*7e20*/  SHF.R.U64 R14, R6, R22.reuse, R7 ;  /* 0x00000016060e7219 */ /* 0x081fe20000001207 */
[----:B--2---:R-:W-:Y:S01]  /*7e30*/  IMAD.MOV R6, RZ, RZ, -R13 ;  /* 0x000000ffff067224 */ /* 0x004fe200078e0a0d */
[----:B------:R-:W0:Y:S01]  /*7e40*/  LDC R11, c[0x0][0x658] ;  /* 0x00019600ff0b7b82 */ /* 0x000e220000000800 */
[----:B-1----:R-:W-:Y:S01]  /*7e50*/  ISETP.NE.U32.AND P0, PT, R24, RZ, PT ;  /* 0x000000ff1800720c */ /* 0x002fe20003f05070 */
[----:B------:R-:W-:Y:S01]  /*7e60*/  FMUL R9, R9, UR4 ;  /* 0x0000000409097c20 */ /* 0x000fe20008400000 */
[----:B------:R-:W-:Y:S02]  /*7e70*/  SHF.R.U32.HI R7, RZ, R22, R7 ;  /* 0x00000016ff077219 */ /* 0x000fe40000011607 */
[----:B------:R-:W-:-:S03]  /*7e80*/  ISETP.NE.AND.EX P0, PT, R25, RZ, PT, P0 ;  /* 0x000000ff1900720c */ /* 0x000fc60003f05300 */
[----:B------:R-:W1:Y:S01]  /*7e90*/  LDC R21, c[0x0][0x148] ;  /* 0x00005200ff157b82 */ /* 0x000e620000000800 */
[----:B---3--:R-:W-:Y:S02]  /*7ea0*/  IMAD R22, R15, R6, R8 ;  /* 0x000000060f167224 */ /* 0x008fe400078e0208 */
[----:B------:R-:W-:-:S05]  /*7eb0*/  IMAD.MOV.U32 R8, RZ, RZ, 0x1 ;  /* 0x00000001ff087424 */ /* 0x000fca00078e00ff */
[----:B------:R-:W2:Y:S01]  /*7ec0*/  LDC R20, c[0x0][0x600] ;  /* 0x00018000ff147b82 */ /* 0x000ea20000000800 */
[-CC-:B----4-:R-:W-:Y:S02]  /*7ed0*/  SHF.R.U64 R17, R14, R18.reuse, R7.reuse ;  /* 0x000000120e117219 */ /* 0x190fe40000001207 */
[----:B------:R-:W-:Y:S02]  /*7ee0*/  SHF.R.U32.HI R6, RZ, R18, R7 ;  /* 0x00000012ff067219 */ /* 0x000fe40000011607 */
[----:B------:R3:W4:Y:S03]  /*7ef0*/  F2I.U32.TRUNC.NTZ R18, R9 ;  /* 0x0000000900127305 */ /* 0x000726000020f000 */
[----:B------:R-:W1:Y:S01]  /*7f00*/  LDC R23, c[0x0][0x648] ;  /* 0x00019200ff177b82 */ /* 0x000e620000000800 */
[-C--:B0-----:R-:W-:Y:S02]  /*7f10*/  SHF.R.U64 R19, R17, R11.reuse, R6 ;  /* 0x0000000b11137219 */ /* 0x081fe40000001206 */
[----:B------:R-:W-:-:S02]  /*7f20*/  SHF.L.U32 R12, R12, R11, RZ ;  /* 0x0000000b0c0c7219 */ /* 0x000fc400000006ff */
[-C--:B------:R-:W-:Y:S01]  /*7f30*/  SHF.R.U32.HI R7, RZ, R11.reuse, R6 ;  /* 0x0000000bff077219 */ /* 0x080fe20000011606 */
[----:B------:R-:W-:Y:S01]  /*7f40*/  IMAD.MOV.U32 R6, RZ, RZ, R19 ;  /* 0x000000ffff067224 */ /* 0x000fe200078e0013 */
[----:B------:R-:W-:Y:S01]  /*7f50*/  SHF.L.U32 R27, R8, R11, RZ ;  /* 0x0000000b081b7219 */ /* 0x000fe200000006ff */
[----:B------:R-:W0:Y:S01]  /*7f60*/  LDC R26, c[0x0][0x638] ;  /* 0x00018e00ff1a7b82 */ /* 0x000e220000000800 */
[----:B------:R-:W-:-:S07]  /*7f70*/  LOP3.LUT R28, RZ, R12, RZ, 0x33, !PT ;  /* 0x0000000cff1c7212 */ /* 0x000fce00078e33ff */
[----:B------:R-:W0:Y:S01]  /*7f80*/  LDC R29, c[0x0][0x610] ;  /* 0x00018400ff1d7b82 */ /* 0x000e220000000800 */
[----:B---34-:R-:W-:Y:S05]  /*7f90*/  @!P0 BRA `(.L_x_168) ;  /* 0x0000000000288947 */ /* 0x018fea0003800000 */
        /* <DEDUP_REMOVED lines=10> */
.L_x_168:
[----:B-1----:R-:W-:Y:S01]  /*8040*/  SHF.R.U64 R7, R6, R23, R7 ;  /* 0x0000001706077219 */ /* 0x002fe20000001207 */
[----:B--2---:R-:W-:Y:S01]  /*8050*/  VIADD R9, R20, 0xffffffff ;  /* 0xffffffff14097836 */ /* 0x004fe20000000000 */
[----:B------:R-:W-:Y:S01]  /*8060*/  LOP3.LUT R6, R17, R28, RZ, 0xc0, !PT ;  /* 0x0000001c11067212 */ /* 0x000fe200078ec0ff */
[----:B------:R-:W-:Y:S02]  /*8070*/  IMAD.MOV R18, RZ, RZ, -R18 ;  /* 0x000000ffff127224 */ /* 0x000fe400078e0a12 */
[----:B------:R-:W-:Y:S02]  /*8080*/  IMAD.MOV R8, RZ, RZ, -R7 ;  /* 0x000000ffff087224 */ /* 0x000fe400078e0a07 */
[----:B------:R-:W-:Y:S01]  /*8090*/  IMAD R11, R27, R7, R6 ;  /* 0x000000071b0b7224 */ /* 0x000fe200078e0206 */
[----:B------:R-:W-:Y:S01]  /*80a0*/  LOP3.LUT R7, R14, R9, RZ, 0xc0, !PT ;  /* 0x000000090e077212 */ /* 0x000fe200078ec0ff */
[----:B------:R-:W-:Y:S02]  /*80b0*/  @P2 IMAD R22, R21, R18, R10 ;  /* 0x0000001215162224 */ /* 0x000fe400078e020a */
[----:B0-----:R-:W-:-:S02]  /*80c0*/  IMAD R6, R8, R26, R19 ;  /* 0x0000001a08067224 */ /* 0x001fc400078e0213 */
[----:B------:R-:W-:Y:S02]  /*80d0*/  IMAD R11, R11, R29, R22 ;  /* 0x0000001d0b0b7224 */ /* 0x000fe400078e0216 */
[----:B------:R-:W-:Y:S02]  /*80e0*/  IMAD R6, R6, R20, R7 ;  /* 0x0000001406067224 */ /* 0x000fe400078e0207 */
[----:B------:R-:W-:-:S03]  /*80f0*/  IMAD.MOV.U32 R8, RZ, RZ, 0x1 ;  /* 0x00000001ff087424 */ /* 0x000fc600078e00ff */
[----:B------:R-:W-:Y:S02]  /*8100*/  SEL R14, R6, R11, !P2 ;  /* 0x0000000b060e7207 */ /* 0x000fe40005000000 */
[----:B------:R-:W-:Y:S01]  /*8110*/  SEL R11, R11, R6, !P2 ;  /* 0x000000060b0b7207 */ /* 0x000fe20005000000 */
[----:B------:R-:W-:Y:S01]  /*8120*/  IMAD.MOV.U32 R6, RZ, RZ, R16 ;  /* 0x000000ffff067224 */ /* 0x000fe200078e0010 */
[----:B------:R-:W-:-:S07]  /*8130*/  PRMT R7, R8, 0x7610, R7 ;  /* 0x0000761008077816 */ /* 0x000fce0000000007 */
.L_x_166:
[----:B------:R-:W-:-:S08]  /*8140*/  NOP ;  /* 0x0000000000007918 */ /* 0x000fd00000000000 */
[----:B------:R-:W0:-:S00]  /*8150*/  USETMAXREG.DEALLOC.CTAPOOL 0x28 ;  /* 0x00000028000079c8 */ /* 0x000e0000080e0500 */
[----:B0-----:R-:W-:-:S13]  /*8160*/  ISETP.NE.AND P0, PT, R5, RZ, PT ;  /* 0x000000ff0500720c */ /* 0x001fda0003f05270 */
[----:B------:R-:W-:Y:S05]  /*8170*/  @P0 EXIT ;  /* 0x000000000000094d */ /* 0x000fea0003800000 */
[----:B------:R-:W-:Y:S01]  /*8180*/  LOP3.LUT P0, RZ, R7, 0xff, RZ, 0xc0, !PT ;  /* 0x000000ff07ff7812 */ /* 0x000fe2000780c0ff */
[----:B------:R-:W-:Y:S02]  /*8190*/  IMAD.MOV.U32 R5, RZ, RZ, 0x1 ;  /* 0x00000001ff057424 */ /* 0x000fe400078e00ff */
[----:B------:R-:W-:-:S10]  /*81a0*/  IMAD.MOV.U32 R13, RZ, RZ, RZ ;  /* 0x000000ffff0d7224 */ /* 0x000fd400078e00ff */
[----:B------:R-:W-:Y:S05]  /*81b0*/  @!P0 BRA `(.L_x_169) ;  /* 0x0000000c00288947 */ /* 0x000fea0003800000 */
[----:B------:R-:W0:Y:S01]  /*81c0*/  LDC R5, c[0x0][0x28c] ;  /* 0x0000a300ff057b82 */ /* 0x000e220000000800 */
[----:B------:R-:W-:Y:S01]  /*81d0*/  ULDC UR5, c[0x0][0x600] ;  /* 0x0001800000057ab9 */ /* 0x000fe20000000800 */
[----:B------:R-:W-:Y:S01]  /*81e0*/  ULDC UR4, c[0x0][0xc] ;  /* 0x0000030000047ab9 */ /* 0x000fe20000000800 */
[----:B------:R-:W-:Y:S01]  /*81f0*/  UIADD3 UR16, UR5, -0x1, URZ ;  /* 0xffffffff05107890 */ /* 0x000fe2000fffe03f */
[C---:B------:R-:W-:Y:S01]  /*8200*/  LOP3.LUT P3, RZ, R0.reuse, 0x7f, RZ, 0xc0, !PT ;  /* 0x0000007f00ff7812 */ /* 0x040fe2000786c0ff */
[----:B------:R-:W-:Y:S01]  /*8210*/  ULDC UR6, c[0x0][0x658] ;  /* 0x0001960000067ab9 */ /* 0x000fe20000000800 */
[----:B------:R-:W-:Y:S01]  /*8220*/  ULDC UR5, c[0x0][0x10] ;  /* 0x0000040000057ab9 */ /* 0x000fe20000000800 */
[----:B------:R-:W-:Y:S01]  /*8230*/  UMOV UR7, 0xffffffff ;  /* 0xffffffff00077882 */ /* 0x000fe20000000000 */
[----:B------:R-:W-:Y:S01]  /*8240*/  UMOV UR8, 0x1 ;  /* 0x0000000100087882 */ /* 0x000fe20000000000 */
[----:B------:R-:W-:Y:S01]  /*8250*/  UIMAD.WIDE.U32 UR4, UR4, UR5, URZ ;  /* 0x00000005040472a5 */ /* 0x000fe2000f8e003f */
[----:B------:R-:W-:Y:S01]  /*8260*/  LOP3.LUT P0, RZ, R0, 0x1f, RZ, 0xc0, !PT ;  /* 0x0000001f00ff7812 */ /* 0x000fe2000780c0ff */
[----:B------:R-:W-:Y:S01]  /*8270*/  USHF.L.U32 UR7, UR7, UR6, URZ ;  /* 0x0000000607077299 */ /* 0x000fe2000800063f */
[----:B------:R-:W-:Y:S01]  /*8280*/  BSSY B0, `(.L_x_169) ;  /* 0x00000bd000007945 */ /* 0x000fe20003800000 */
[----:B------:R-:W-:Y:S01]  /*8290*/  USHF.L.U32 UR18, UR8, UR6, URZ ;  /* 0x0000000608127299 */ /* 0x000fe2000800063f */
[----:B------:R-:W-:Y:S01]  /*82a0*/  IMAD.MOV.U32 R15, RZ, RZ, 0x1 ;  /* 0x00000001ff0f7424 */ /* 0x000fe200078e00ff */
[----:B------:R-:W-:Y:S01]  /*82b0*/  LOP3.LUT R16, R4, 0x2, RZ, 0xfc, !PT ;  /* 0x0000000204107812 */ /* 0x000fe200078efcff */
[----:B------:R-:W-:Y:S01]  /*82c0*/  ULDC UR6, c[0x0][0x14] ;  /* 0x0000050000067ab9 */ /* 0x000fe20000000800 */
[----:B------:R-:W-:Y:S01]  /*82d0*/  PLOP3.LUT P0, PT, P0, P3, PT, 0x8a, 0x0 ;  /* 0x000000000000781c */ /* 0x000fe20000707172 */
[----:B------:R-:W-:Y:S01]  /*82e0*/  UIMAD.WIDE.U32 UR20, UR4, UR6, URZ ;  /* 0x00000006041472a5 */ /* 0x000fe2000f8e003f */
[----:B------:R-:W-:Y:S01]  /*82f0*/  IMAD.MOV.U32 R13, RZ, RZ, RZ ;  /* 0x000000ffff0d7224 */ /* 0x000fe200078e00ff */
[----:B------:R-:W-:-:S02]  /*8300*/  UIMAD UR13, UR5, UR6, URZ ;  /* 0x00000006050d72a4 */ /* 0x000fc4000f8e023f */
[----:B------:R-:W-:Y:S01]  /*8310*/  ULOP3.LUT UR17, URZ, UR7, URZ, 0x33, !UPT ;  /* 0x000000073f117292 */ /* 0x000fe2000f8e333f */
[----:B0-----:R-:W-:Y:S01]  /*8320*/  VIADD R5, R5, 0x3f ;  /* 0x0000003f05057836 */ /* 0x001fe20000000000 */
[----:B------:R-:W-:Y:S01]  /*8330*/  UIADD3 UR13, UR21, UR13, URZ ;  /* 0x0000000d150d7290 */ /* 0x000fe2000fffe03f */
[----:B------:R-:W-:-:S03]  /*8340*/  ULDC.64 UR22, c[0x0][0x198] ;  /* 0x0000660000167ab9 */ /* 0x000fc60000000a00 */
[----:B------:R-:W-:-:S04]  /*8350*/  SHF.R.S32.HI R8, RZ, 0x1f, R5 ;  /* 0x0000001fff087819 */ /* 0x000fc80000011405 */
[----:B------:R-:W-:Y:S01]  /*8360*/  LEA.HI R8, R8, R5, RZ, 0x6 ;  /* 0x0000000508087211 */ /* 0x000fe200078f30ff */
[----:B------:R-:W-:-:S03]  /*8370*/  IMAD.MOV.U32 R5, RZ, RZ, 0x1 ;  /* 0x00000001ff057424 */ /* 0x000fc600078e00ff */
[----:B------:R-:W-:-:S05]  /*8380*/  SHF.R.S32.HI R12, RZ, 0x6, R8 ;  /* 0x00000006ff0c7819 */ /* 0x000fca0000011408 */
[----:B------:R-:W-:-:S07]  /*8390*/  VIADD R0, R12, 0x1 ;  /* 0x000000010c007836 */ /* 0x000fce0000000000 */
.L_x_181:
[----:B------:R-:W-:-:S03]  /*83a0*/  UMOV UR4, 0xffffffff ;  /* 0xffffffff00047882 */ /* 0x000fc60000000000 */
[----:B------:R-:W-:Y:S05]  /*83b0*/  BRA.DIV UR4, `(.L_x_170) ;  /* 0x0000000e04bc7947 */ /* 0x000fea000b800000 */
[----:B------:R-:W-:-:S13]  /*83c0*/  ELECT P1, URZ, PT ;  /* 0x00000000003f782f */ /* 0x000fda0003820000 */
.L_x_193:
[----:B------:R-:W0:Y:S01]  /*83d0*/  LDC R7, c[0x0][0x28c] ;  /* 0x0000a300ff077b82 */ /* 0x000e220000000800 */
[----:B------:R-:W-:Y:S01]  /*83e0*/  BSSY B1, `(.L_x_171) ;  /* 0x0000035000017945 */ /* 0x000fe20003800000 */
[----:B0-----:R-:W-:-:S13]  /*83f0*/  ISETP.LT.OR P1, PT, R7, 0x1, !P1 ;  /* 0x000000010700780c */ /* 0x001fda0004f21670 */
[----:B------:R-:W-:Y:S05]  /*8400*/  @P1 BRA `(.L_x_172) ;  /* 0x0000000000c81947 */ /* 0x000fea0003800000 */
[----:B------:R-:W-:Y:S02]  /*8410*/  IMAD.SHL.U32 R14, R14, 0x80, RZ ;  /* 0x000000800e0e7824 */ /* 0x000fe400078e00ff */
[----:B------:R-:W-:Y:S02]  /*8420*/  IMAD.SHL.U32 R17, R11, 0x80, RZ ;  /* 0x000000800b117824 */ /* 0x000fe400078e00ff */
[----:B------:R-:W-:Y:S02]  /*8430*/  IMAD.MOV.U32 R20, RZ, RZ, RZ ;  /* 0x000000ffff147224 */ /* 0x000fe400078e00ff */
[----:B------:R-:W-:Y:S02]  /*8440*/  IMAD.MOV.U32 R7, RZ, RZ, R0 ;  /* 0x000000ffff077224 */ /* 0x000fe400078e0000 */
[----:B------:R-:W-:Y:S02]  /*8450*/  IMAD.MOV.U32 R8, RZ, RZ, R5 ;  /* 0x000000ffff087224 */ /* 0x000fe400078e0005 */
[----:B------:R-:W-:-:S07]  /*8460*/  IMAD.MOV.U32 R9, RZ, RZ, R13 ;  /* 0x000000ffff097224 */ /* 0x000fce00078e000d */
.L_x_176:
[----:B------:R-:W0:Y:S01]  /*8470*/  S2R R11, SR_CgaCtaId ;  /* 0x00000000000b7919 */ /* 0x000e220000008800 */
[----:B------:R-:W-:-:S04]  /*8480*/  MOV R10, 0x400 ;  /* 0x00000400000a7802 */ /* 0x000fc80000000f00 */
[----:B0-----:R-:W-:Y:S02]  /*8490*/  LEA R18, R11, R10, 0x18 ;  /* 0x0000000a0b127211 */ /* 0x001fe400078ec0ff */
[----:B------:R-:W-:Y:S01]  /*84a0*/  SHF.L.U32 R10, R8, 0x1f, RZ ;  /* 0x0000001f080a7819 */ /* 0x000fe200000006ff */
[----:B------:R-:W0:Y:S02]  /*84b0*/  @!P3 LDC R11, c[0x0][0x500] ;  /* 0x00014000ff0bbb82 */ /* 0x000e240000000800 */
[----:B------:R-:W-:-:S04]  /*84c0*/  IMAD R19, R9, 0x8, R18 ;  /* 0x0000000809137824 */ /* 0x000fc800078e0212 */
[----:B------:R-:W1:Y:S02]  /*84d0*/  SYNCS.PHASECHK.TRANS64.TRYWAIT P1, [R19+URZ+0x28], R10 ;  /* 0x0000280a130075a7 */ /* 0x000e64000802017f */
[----:B-1----:R-:W-:Y:S05]  /*84e0*/  @!P1 BRA `(.L_x_173) ;  /* 0x0000000c00909947 */ /* 0x002fea0003800000 */
.L_x_194:
[----:B-1----:R-:W-:Y:S01]  /*84f0*/  PRMT R10, R16, 0x9910, RZ ;  /* 0x00009910100a7816 */ /* 0x002fe200000000ff */
[----:B0-----:R0:W-:Y:S03]  /*8500*/  @!P3 SYNCS.ARRIVE.TRANS64 RZ, [R19+URZ], R11 ;  /* 0x0000000b13ffb9a7 */ /* 0x0011e6000800003f */
[----:B------:R-:W-:-:S13]  /*8510*/  ISETP.NE.AND P1, PT, R10, 0x2, PT ;  /* 0x000000020a00780c */ /* 0x000fda0003f25270 */
[----:B0-----:R-:W-:Y:S05]  /*8520*/  @P1 BRA `(.L_x_174) ;  /* 0x0000000000041947 */ /* 0x001fea0003800000 */
[----:B------:R-:W-:Y:S01]  /*8530*/  BPT.TRAP 0x1 ;  /* 0x000000040000795c */ /* 0x000fe20000300000 */
.L_x_174:
[----:B------:R-:W-:Y:S05]  /*8540*/  @P0 BRA `(.L_x_175) ;  /* 0x0000000000040947 */ /* 0x000fea0003800000 */
[----:B------:R-:W-:Y:S01]  /*8550*/  BPT.TRAP 0x1 ;  /* 0x000000040000795c */ /* 0x000fe20000300000 */
.L_x_175:
[----:B------:R-:W-:Y:S01]  /*8560*/  IMAD R18, R9, 0x2000, R18 ;  /* 0x0000200009127824 */ /* 0x000fe200078e0212 */
[----:B------:R-:W-:Y:S01]  /*8570*/  R2UR UR9, R19 ;  /* 0x00000000130972ca */ /* 0x000fe200000e0000 */
[----:B------:R-:W-:Y:S01]  /*8580*/  VIADD R7, R7, 0xffffffff ;  /* 0xffffffff07077836 */ /* 0x000fe20000000000 */
[----:B------:R-:W-:Y:S01]  /*8590*/  UIADD3 UR4, UP0, UR22, 0xf0, URZ ;  /* 0x000000f016047890 */ /* 0x000fe2000ff1e03f */
[----:B------:R-:W-:Y:S01]  /*85a0*/  R2UR UR11, R17 ;  /* 0x00000000110b72ca */ /* 0x000fe200000e0000 */
[----:B------:R-:W-:Y:S01]  /*85b0*/  UIADD3 UR24, UP1, UR22, 0x1f0, URZ ;  /* 0x000001f016187890 */ /* 0x000fe2000ff3e03f */
[----:B------:R-:W-:Y:S01]  /*85c0*/  R2UR UR8, R18 ;  /* 0x00000000120872ca */ /* 0x000fe200000e0000 */
[----:B------:R-:W-:Y:S01]  /*85d0*/  UIADD3.X UR5, URZ, UR23, URZ, UP0, !UPT ;  /* 0x000000173f057290 */ /* 0x000fe200087fe43f */
[----:B------:R-:W-:Y:S01]  /*85e0*/  R2UR UR10, R20 ;  /* 0x00000000140a72ca */ /* 0x000fe200000e0000 */
[----:B------:R-:W-:Y:S01]  /*85f0*/  VIADD R9, R9, 0x1 ;  /* 0x0000000109097836 */ /* 0x000fe20000000000 */
[----:B------:R-:W-:Y:S01]  /*8600*/  R2UR UR12, R6 ;  /* 0x00000000060c72ca */ /* 0x000fe200000e0000 */
[----:B------:R-:W-:Y:S01]  /*8610*/  UIADD3.X UR25, URZ, UR23, URZ, UP1, !UPT ;  /* 0x000000173f197290 */ /* 0x000fe20008ffe43f */
[----:B------:R-:W-:Y:S01]  /*8620*/  R2UR UR19, R14 ;  /* 0x000000000e1372ca */ /* 0x000fe200000e0000 */
[----:B------:R-:W-:Y:S01]  /*8630*/  UMOV UR6, 0x0 ;  /* 0x0000000000067882 */ /* 0x000fe20000000000 */
[----:B------:R-:W-:Y:S01]  /*8640*/  ISETP.GT.AND P4, PT, R7, 0x1, PT ;  /* 0x000000010700780c */ /* 0x000fe20003f84270 */
[----:B------:R-:W-:Y:S01]  /*8650*/  UMOV UR7, 0x10000000 ;  /* 0x1000000000077882 */ /* 0x000fe20000000000 */
[----:B------:R-:W-:Y:S01]  /*8660*/  ISETP.NE.AND P1, PT, R9, 0x5, PT ;  /* 0x000000050900780c */ /* 0x000fe20003f25270 */
[----:B------:R-:W-:-:S02]  /*8670*/  VIADD R20, R20, 0x40 ;  /* 0x0000004014147836 */ /* 0x000fc40000000000 */
[----:B------:R-:W-:Y:S01]  /*8680*/  UIADD3 UR14, UR8, 0x100, URZ ;  /* 0x00000100080e7890 */ /* 0x000fe2000fffe03f */
[----:B------:R-:W-:Y:S01]  /*8690*/  SEL R11, RZ, 0x1, P1 ;  /* 0x00000001ff0b7807 */ /* 0x000fe20000800000 */
[----:B------:R-:W-:Y:S01]  /*86a0*/  UIADD3 UR15, UR8, 0xa100, URZ ;  /* 0x0000a100080f7890 */ /* 0x000fe2000fffe03f */
[----:B------:R-:W-:Y:S02]  /*86b0*/  SEL R9, R9, RZ, P1 ;  /* 0x000000ff09097207 */ /* 0x000fe40000800000 */
[----:B------:R-:W-:Y:S02]  /*86c0*/  LOP3.LUT R8, R8, R11, RZ, 0x3c, !PT ;  /* 0x0000000b08087212 */ /* 0x000fe400078e3cff */
[----:B------:R-:W-:Y:S02]  /*86d0*/  UMOV UR8, UR14 ;  /* 0x0000000e00087c82 */ /* 0x000fe40008000000 */
[----:B------:R0:W-:Y:S02]  /*86e0*/  UTMALDG.3D [UR8], [UR4], desc[UR6] ;  /* 0x00000608040075b4 */ /* 0x0001e40008011000 */
[----:B0-----:R-:W-:Y:S01]  /*86f0*/  UMOV UR8, UR15 ;  /* 0x0000000f00087c82 */ /* 0x001fe20008000000 */
[----:B------:R-:W-:-:S02]  /*8700*/  UMOV UR11, UR19 ;  /* 0x00000013000b7c82 */ /* 0x000fc40008000000 */
[----:B------:R0:W-:Y:S02]  /*8710*/  UTMALDG.3D [UR8], [UR24], desc[UR6] ;  /* 0x00000608180075b4 */ /* 0x0001e40008011000 */
[----:B0-----:R-:W-:Y:S05]  /*8720*/  @P4 BRA `(.L_x_176) ;  /* 0xfffffffc00504947 */ /* 0x001fea000383ffff */
.L_x_172:
[----:B------:R-:W-:Y:S05]  /*8730*/  BSYNC B1 ;  /* 0x0000000000017941 */ /* 0x000fea0003800000 */
.L_x_171:
[----:B------:R-:W-:Y:S01]  /*8740*/  LOP3.LUT P4, RZ, R15, 0xff, RZ, 0xc0, !PT ;  /* 0x000000ff0fff7812 */ /* 0x000fe2000788c0ff */
[----:B------:R-:W-:Y:S01]  /*8750*/  IMAD.IADD R13, R12, 0x1, R13 ;  /* 0x000000010c0d7824 */ /* 0x000fe200078e020d */
[----:B------:R-:W-:Y:S01]  /*8760*/  IADD3 R2, P5, R2, UR20, RZ ;  /* 0x0000001402027c10 */ /* 0x000fe2000ffbe0ff */
[----:B------:R-:W-:Y:S01]  /*8770*/  ULDC.64 UR4, c[0x0][0x650] ;  /* 0x0001940000047ab9 */ /* 0x000fe20000000a00 */
[----:B------:R-:W-:Y:S01]  /*8780*/  BSSY B1, `(.L_x_177) ;  /* 0x000006a000017945 */ /* 0x000fe20003800000 */
[----:B------:R-:W-:Y:S01]  /*8790*/  IMAD.MOV.U32 R11, RZ, RZ, -0x1 ;  /* 0xffffffffff0b7424 */ /* 0x000fe200078e00ff */
[----:B------:R-:W-:Y:S01]  /*87a0*/  ISETP.GT.U32.AND P1, PT, R13, 0x4, PT ;  /* 0x000000040d00780c */ /* 0x000fe20003f24070 */
[----:B------:R-:W-:Y:S01]  /*87b0*/  IMAD.MOV.U32 R14, RZ, RZ, -0x1 ;  /* 0xffffffffff0e7424 */ /* 0x000fe200078e00ff */
[----:B------:R-:W-:Y:S02]  /*87c0*/  IADD3.X R3, R3, UR13, RZ, P5, !PT ;  /* 0x0000000d03037c10 */ /* 0x000fe4000affe4ff */
[----:B------:R-:W-:-:S02]  /*87d0*/  ISETP.LT.U32.AND P1, PT, R12, 0x5, P1 ;  /* 0x000000050c00780c */ /* 0x000fc40000f21070 */
[----:B------:R-:W-:Y:S01]  /*87e0*/  PRMT R15, RZ, 0x7610, R15 ;  /* 0x00007610ff0f7816 */ /* 0x000fe2000000000f */
[----:B------:R-:W0:Y:S01]  /*87f0*/  @P4 S2R R7, SR_CgaCtaId ;  /* 0x0000000000074919 */ /* 0x000e220000008800 */
[----:B------:R-:W-:-:S04]  /*8800*/  @P4 MOV R6, 0x400 ;  /* 0x0000040000064802 */ /* 0x000fc80000000f00 */
[----:B0-----:R-:W-:Y:S01]  /*8810*/  @P4 LEA R8, R7, R6, 0x18 ;  /* 0x0000000607084211 */ /* 0x001fe200078ec0ff */
[----:B------:R-:W-:Y:S01]  /*8820*/  IMAD.WIDE.U32 R6, R13, -0x33333333, RZ ;  /* 0xcccccccd0d067825 */ /* 0x000fe200078e00ff */
[----:B------:R-:W-:Y:S02]  /*8830*/  SEL R6, RZ, 0x1, !P1 ;  /* 0x00000001ff067807 */ /* 0x000fe40004800000 */
[----:B------:R-:W-:Y:S01]  /*8840*/  ISETP.GE.U32.AND P1, PT, R2, UR4, PT ;  /* 0x0000000402007c0c */ /* 0x000fe2000bf26070 */
[----:B------:R0:W-:Y:S01]  /*8850*/  @P4 SYNCS.ARRIVE.TRANS64.A1T0 RZ, [R8+URZ+0x68], RZ ;  /* 0x000068ff08ff49a7 */ /* 0x0001e2000810003f */
[----:B------:R-:W-:Y:S02]  /*8860*/  ISETP.GE.U32.AND P4, PT, R12, 0x5, PT ;  /* 0x000000050c00780c */ /* 0x000fe40003f86070 */
[----:B------:R-:W-:Y:S02]  /*8870*/  ISETP.GE.U32.AND.EX P1, PT, R3, UR5, PT, P1 ;  /* 0x0000000503007c0c */ /* 0x000fe4000bf26110 */
[----:B------:R-:W-:Y:S01]  /*8880*/  LOP3.LUT R5, R5, R6, RZ, 0x3c, !PT ;  /* 0x0000000605057212 */ /* 0x000fe200078e3cff */
[----:B------:R-:W-:Y:S01]  /*8890*/  IMAD.MOV.U32 R6, RZ, RZ, -0x1 ;  /* 0xffffffffff067424 */ /* 0x000fe200078e00ff */
[----:B0-----:R-:W-:-:S02]  /*88a0*/  SHF.R.U32.HI R8, RZ, 0x2, R7 ;  /* 0x00000002ff087819 */ /* 0x001fc40000011607 */
[----:B------:R-:W-:-:S03]  /*88b0*/  PRMT R7, RZ, 0x7610, R7 ;  /* 0x00007610ff077816 */ /* 0x000fc60000000007 */
[----:B------:R-:W-:Y:S02]  /*88c0*/  IMAD R13, R8, -0x5, R13 ;  /* 0xfffffffb080d7824 */ /* 0x000fe400078e020d */
[----:B------:R-:W-:Y:S02]  /*88d0*/  @P4 LOP3.LUT R5, R5, 0x1, R8, 0x78, !PT ;  /* 0x0000000105054812 */ /* 0x000fe400078e7808 */
[----:B------:R-:W-:Y:S05]  /*88e0*/  @P1 BRA `(.L_x_178) ;  /* 0x00000004004c1947 */ /* 0x000fea0003800000 */
[----:B------:R-:W-:Y:S01]  /*88f0*/  ULDC.64 UR4, c[0x0][0x628] ;  /* 0x00018a0000047ab9 */ /* 0x000fe20000000a00 */
[----:B------:R-:W0:Y:S01]  /*8900*/  S2R R17, SR_CTAID.X ;  /* 0x0000000000117919 */ /* 0x000e220000002500 */
[----:B------:R-:W-:Y:S01]  /*8910*/  ISETP.NE.U32.AND P1, PT, RZ, UR4, PT ;  /* 0x00000004ff007c0c */ /* 0x000fe2000bf25070 */
[----:B------:R-:W-:Y:S01]  /*8920*/  ULDC UR7, c[0x0][0x630] ;  /* 0x00018c0000077ab9 */ /* 0x000fe20000000800 */
[----:B------:R-:W-:Y:S01]  /*8930*/  IMAD.MOV.U32 R6, RZ, RZ, R2 ;  /* 0x000000ffff067224 */ /* 0x000fe200078e0002 */
[----:B------:R-:W1:Y:S01]  /*8940*/  S2R R14, SR_CTAID.Y ;  /* 0x00000000000e7919 */ /* 0x000e620000002600 */
[----:B------:R-:W-:Y:S01]  /*8950*/  ISETP.NE.AND.EX P1, PT, RZ, UR5, PT, P1 ;  /* 0x00000005ff007c0c */ /* 0x000fe2000bf25310 */
[----:B------:R-:W-:-:S12]  /*8960*/  IMAD.MOV.U32 R7, RZ, RZ, R3 ;  /* 0x000000ffff077224 */ /* 0x000fd800078e0003 */
[----:B------:R-:W-:Y:S05]  /*8970*/  @!P1 BRA `(.L_x_179) ;  /* 0x0000000000289947 */ /* 0x000fea0003800000 */
[----:B------:R-:W-:Y:S02]  /*8980*/  ULDC UR6, c[0x0][0x634] ;  /* 0x00018d0000067ab9 */ /* 0x000fe40000000800 */
[----:B------:R-:W-:-:S05]  /*8990*/  IADD3 R11, P1, R2, UR6, RZ ;  /* 0x00000006020b7c10 */ /* 0x000fca000ff3e0ff */
[----:B------:R-:W-:-:S04]  /*89a0*/  IMAD.X R19, RZ, RZ, R3, P1 ;  /* 0x000000ffff137224 */ /* 0x000fc800008e0603 */
[----:B------:R-:W-:-:S04]  /*89b0*/  IMAD.WIDE.U32 R8, R19, UR4, RZ ;  /* 0x0000000413087c25 */ /* 0x000fc8000f8e00ff */
[----:B------:R-:W-:-:S04]  /*89c0*/  IMAD.WIDE.U32 R8, P1, R11, UR5, R8 ;  /* 0x000000050b087c25 */ /* 0x000fc8000f820008 */
[----:B------:R-:W-:-:S04]  /*89d0*/  IMAD.WIDE.U32 R10, R11, UR4, RZ ;  /* 0x000000040b0a7c25 */ /* 0x000fc8000f8e00ff */
[----:B------:R-:W-:Y:S01]  /*89e0*/  IMAD.X R7, RZ, RZ, RZ, P1 ;  /* 0x000000ffff077224 */ /* 0x000fe200008e06ff */
[----:B------:R-:W-:Y:S01]  /*89f0*/  IADD3 RZ, P1, R11, R8, RZ ;  /* 0x000000080bff7210 */ /* 0x000fe20007f3e0ff */
[----:B------:R-:W-:-:S04]  /*8a00*/  IMAD.MOV.U32 R6, RZ, RZ, R9 ;  /* 0x000000ffff067224 */ /* 0x000fc800078e0009 */
[----:B------:R-:W-:-:S08]  /*8a10*/  IMAD.WIDE.U32.X R6, R19, UR5, R6, P1 ;  /* 0x0000000513067c25 */ /* 0x000fd000088e0406 */
.L_x_179:
[--C-:B------:R-:W-:Y:S01]  /*8a20*/  SHF.R.U64 R10, R6, UR7, R7.reuse ;  /* 0x00000007060a7c19 */ /* 0x100fe20008001207 */
[----:B------:R-:W-:Y:S01]  /*8a30*/  ULDC.64 UR4, c[0x0][0x620] ;  /* 0x0001880000047ab9 */ /* 0x000fe20000000a00 */
[----:B------:R-:W-:Y:S01]  /*8a40*/  SHF.R.U32.HI R6, RZ, UR7, R7 ;  /* 0x00000007ff067c19 */ /* 0x000fe20008011607 */
[----:B------:R-:W2:Y:S01]  /*8a50*/  LDC R22, c[0x0][0x144] ;  /* 0x00005100ff167b82 */ /* 0x000ea20000000800 */
[----:B------:R-:W-:Y:S01]  /*8a60*/  IADD3 R9, P1, RZ, -R10, RZ ;  /* 0x8000000aff097210 */ /* 0x000fe20007f3e0ff */
[----:B------:R-:W-:Y:S01]  /*8a70*/  ULDC.64 UR8, c[0x0][0x640] ;  /* 0x0001900000087ab9 */ /* 0x000fe20000000a00 */
[----:B0-----:R-:W-:Y:S01]  /*8a80*/  I2FP.F32.U32 R11, R17 ;  /* 0x00000011000b7245 */ /* 0x001fe20000201000 */
[----:B------:R-:W-:Y:S02]  /*8a90*/  ULDC UR6, c[0x0][0x608] ;  /* 0x0001820000067ab9 */ /* 0x000fe40000000800 */
[----:B------:R-:W-:Y:S01]  /*8aa0*/  IMAD.X R6, RZ, RZ, ~R6, P1 ;  /* 0x000000ffff067224 */ /* 0x000fe200008e0e06 */
[----:B------:R-:W-:Y:S01]  /*8ab0*/  ISETP.NE.U32.AND P1, PT, RZ, UR8, PT ;  /* 0x00000008ff007c0c */ /* 0x000fe2000bf25070 */
[----:B------:R-:W0:Y:S02]  /*8ac0*/  LDC R19, c[0x0][0x148] ;  /* 0x00005200ff137b82 */ /* 0x000e240000000800 */
[----:B------:R-:W-:Y:S01]  /*8ad0*/  IMAD R8, R6, UR4, RZ ;  /* 0x0000000406087c24 */ /* 0x000fe2000f8e02ff */
[----:B------:R-:W-:Y:S01]  /*8ae0*/  ISETP.NE.AND.EX P1, PT, RZ, UR9, PT, P1 ;  /* 0x00000009ff007c0c */ /* 0x000fe2000bf25310 */
[----:B------:R-:W-:Y:S01]  /*8af0*/  IMAD.WIDE.U32 R6, R9, UR4, R2 ;  /* 0x0000000409067c25 */ /* 0x000fe2000f8e0002 */
[----:B------:R-:W-:-:S03]  /*8b00*/  ULDC UR4, c[0x0][0x150] ;  /* 0x0000540000047ab9 */ /* 0x000fc60000000800 */
[----:B------:R-:W-:Y:S02]  /*8b10*/  IMAD R9, R9, UR5, R8 ;  /* 0x0000000509097c24 */ /* 0x000fe4000f8e0208 */
[----:B------:R-:W-:Y:S01]  /*8b20*/  FMUL R8, R11, UR4 ;  /* 0x000000040b087c20 */ /* 0x000fe20008400000 */
[----:B------:R-:W-:Y:S01]  /*8b30*/  ULDC UR4, c[0x0][0x618] ;  /* 0x0001860000047ab9 */ /* 0x000fe20000000800 */
[----:B------:R-:W-:Y:S01]  /*8b40*/  ULDC UR5, c[0x0][0x154] ;  /* 0x0000550000057ab9 */ /* 0x000fe20000000800 */
[----:B------:R-:W-:-:S03]  /*8b50*/  IMAD.IADD R7, R7, 0x1, R9 ;  /* 0x0000000107077824 */ /* 0x000fc600078e0209 */
[----:B------:R-:W3:Y:S02]  /*8b60*/  F2I.U32.TRUNC.NTZ R8, R8 ;  /* 0x0000000800087305 */ /* 0x000ee4000020f000 */
[----:B------:R-:W-:Y:S02]  /*8b70*/  SHF.R.U64 R11, R6, UR4, R7 ;  /* 0x00000004060b7c19 */ /* 0x000fe40008001207 */
[----:B-1----:R-:W-:-:S05]  /*8b80*/  I2FP.F32.U32 R6, R14 ;  /* 0x0000000e00067245 */ /* 0x002fca0000201000 */
[----:B------:R-:W-:Y:S01]  /*8b90*/  FMUL R21, R6, UR5 ;  /* 0x0000000506157c20 */ /* 0x000fe20008400000 */
[----:B------:R-:W-:Y:S01]  /*8ba0*/  SHF.R.U32.HI R6, RZ, UR4, R7 ;  /* 0x00000004ff067c19 */ /* 0x000fe20008011607 */
[----:B------:R-:W-:-:S03]  /*8bb0*/  ULDC UR4, c[0x0][0x658] ;  /* 0x0001960000047ab9 */ /* 0x000fc60000000800 */
[--C-:B------:R-:W-:Y:S01]  /*8bc0*/  SHF.R.U64 R20, R11, UR6, R6.reuse ;  /* 0x000000060b147c19 */ /* 0x100fe20008001206 */
[----:B------:R-:W1:Y:S01]  /*8bd0*/  F2I.U32.TRUNC.NTZ R21, R21 ;  /* 0x0000001500157305 */ /* 0x000e62000020f000 */
[----:B------:R-:W-:Y:S01]  /*8be0*/  SHF.R.U32.HI R7, RZ, UR6, R6 ;  /* 0x00000006ff077c19 */ /* 0x000fe20008011606 */
[----:B---3--:R-:W-:-:S03]  /*8bf0*/  IMAD.MOV R8, RZ, RZ, -R8 ;  /* 0x000000ffff087224 */ /* 0x008fc600078e0a08 */
[----:B------:R-:W-:Y:S01]  /*8c00*/  SHF.R.U64 R18, R20, UR4, R7 ;  /* 0x0000000414127c19 */ /* 0x000fe20008001207 */
[----:B--2---:R-:W-:Y:S01]  /*8c10*/  IMAD R17, R22, R8, R17 ;  /* 0x0000000816117224 */ /* 0x004fe200078e0211 */
[----:B------:R-:W-:-:S03]  /*8c20*/  SHF.R.U32.HI R23, RZ, UR4, R7 ;  /* 0x00000004ff177c19 */ /* 0x000fc60008011607 */
[----:B------:R-:W-:Y:S02]  /*8c30*/  IMAD.MOV.U32 R6, RZ, RZ, R18 ;  /* 0x000000ffff067224 */ /* 0x000fe400078e0012 */
[----:B------:R-:W-:Y:S01]  /*8c40*/  IMAD.MOV.U32 R7, RZ, RZ, R23 ;  /* 0x000000ffff077224 */ /* 0x000fe200078e0017 */
[----:B-1----:R-:W-:Y:S06]  /*8c50*/  @!P1 BRA `(.L_x_180) ;  /* 0x0000000000289947 */ /* 0x002fec0003800000 */
[----:B------:R-:W-:Y:S02]  /*8c60*/  ULDC UR4, c[0x0][0x64c] ;  /* 0x0001930000047ab9 */ /* 0x000fe40000000800 */
[----:B------:R-:W-:-:S05]  /*8c70*/  IADD3 R7, P1, R18, UR4, RZ ;  /* 0x0000000412077c10 */ /* 0x000fca000ff3e0ff */
[----:B------:R-:W-:-:S04]  /*8c80*/  IMAD.X R23, RZ, RZ, R23, P1 ;  /* 0x000000ffff177224 */ /* 0x000fc800008e0617 */
[----:B------:R-:W-:-:S04]  /*8c90*/  IMAD.WIDE.U32 R8, R23, UR8, RZ ;  /* 0x0000000817087c25 */ /* 0x000fc8000f8e00ff */
[----:B------:R-:W-:-:S04]  /*8ca0*/  IMAD.WIDE.U32 R8, P1, R7, UR9, R8 ;  /* 0x0000000907087c25 */ /* 0x000fc8000f820008 */
[----:B------:R-:W-:-:S04]  /*8cb0*/  IMAD.WIDE.U32 R6, R7, UR8, RZ ;  /* 0x0000000807067c25 */ /* 0x000fc8000f8e00ff */
[----:B------:R-:W-:Y:S01]  /*8cc0*/  IMAD.MOV.U32 R6, RZ, RZ, R9 ;  /* 0x000000ffff067224 */ /* 0x000fe200078e0009 */
[----:B------:R-:W-:Y:S01]  /*8cd0*/  IADD3 RZ, P4, R7, R8, RZ ;  /* 0x0000000807ff7210 */ /* 0x000fe20007f9e0ff */
[----:B------:R-:W-:-:S04]  /*8ce0*/  IMAD.X R7, RZ, RZ, RZ, P1 ;  /* 0x000000ffff077224 */ /* 0x000fc800008e06ff */
[----:B------:R-:W-:-:S08]  /*8cf0*/  IMAD.WIDE.U32.X R6, R23, UR9, R6, P4 ;  /* 0x0000000917067c25 */ /* 0x000fd0000a0e0406 */
.L_x_180:
[----:B------:R-:W-:Y:S01]  /*8d00*/  ULDC UR4, c[0x0][0x648] ;  /* 0x0001920000047ab9 */ /* 0x000fe20000000800 */
[----:B------:R-:W-:Y:S01]  /*8d10*/  LOP3.LUT R20, R20, UR17, RZ, 0xc0, !PT ;  /* 0x0000001114147c12 */ /* 0x000fe2000f8ec0ff */
[----:B------:R-:W-:Y:S01]  /*8d20*/  IMAD.MOV R21, RZ, RZ, -R21 ;  /* 0x000000ffff157224 */ /* 0x000fe200078e0a15 */
[----:B------:R-:W-:Y:S01]  /*8d30*/  SHF.R.U64 R7, R6, UR4, R7 ;  /* 0x0000000406077c19 */ /* 0x000fe20008001207 */
[----:B------:R-:W-:Y:S01]  /*8d40*/  ULDC UR4, c[0x0][0x638] ;  /* 0x00018e0000047ab9 */ /* 0x000fe20000000800 */
[----:B------:R-:W-:Y:S01]  /*8d50*/  LOP3.LUT R11, R11, UR16, RZ, 0xc0, !PT ;  /* 0x000000100b0b7c12 */ /* 0x000fe2000f8ec0ff */
[----:B0-----:R-:W-:Y:S01]  /*8d60*/  @P2 IMAD R17, R19, R21, R14 ;  /* 0x0000001513112224 */ /* 0x001fe200078e020e */
[----:B------:R-:W-:Y:S01]  /*8d70*/  ULDC UR5, c[0x0][0x610] ;  /* 0x0001840000057ab9 */ /* 0x000fe20000000800 */
[----:B------:R-:W-:Y:S02]  /*8d80*/  IMAD.MOV R9, RZ, RZ, -R7 ;  /* 0x000000ffff097224 */ /* 0x000fe400078e0a07 */
[----:B------:R-:W-:-:S02]  /*8d90*/  IMAD R20, R7, UR18, R20 ;  /* 0x0000001207147c24 */ /* 0x000fc4000f8e0214 */
[----:B------:R-:W-:Y:S01]  /*8da0*/  IMAD R18, R9, UR4, R18 ;  /* 0x0000000409127c24 */ /* 0x000fe2000f8e0212 */
[----:B------:R-:W-:Y:S01]  /*8db0*/  ULDC UR4, c[0x0][0x600] ;  /* 0x0001800000047ab9 */ /* 0x000fe20000000800 */
[----:B------:R-:W-:Y:S02]  /*8dc0*/  IMAD R17, R20, UR5, R17 ;  /* 0x0000000514117c24 */ /* 0x000fe4000f8e0211 */
[----:B------:R-:W-:Y:S02]  /*8dd0*/  IMAD R18, R18, UR4, R11 ;  /* 0x0000000412127c24 */ /* 0x000fe4000f8e020b */
[----:B------:R-:W-:Y:S02]  /*8de0*/  IMAD.MOV.U32 R7, RZ, RZ, 0x1 ;  /* 0x00000001ff077424 */ /* 0x000fe400078e00ff */
[----:B------:R-:W-:Y:S01]  /*8df0*/  IMAD.MOV.U32 R6, RZ, RZ, R10 ;  /* 0x000000ffff067224 */ /* 0x000fe200078e000a */
[----:B------:R-:W-:Y:S02]  /*8e00*/  SEL R14, R18, R17, !P2 ;  /* 0x00000011120e7207 */ /* 0x000fe40005000000 */
[----:B------:R-:W-:-:S07]  /*8e10*/  SEL R11, R17, R18, !P2 ;  /* 0x00000012110b7207 */ /* 0x000fce0005000000 */
.L_x_178:
[----:B------:R-:W-:Y:S05]  /*8e20*/  BSYNC B1 ;  /* 0x0000000000017941 */ /* 0x000fea0003800000 */
.L_x_177:
[----:B------:R-:W-:-:S13]  /*8e30*/  LOP3.LUT P1, RZ, R7, 0xff, RZ, 0xc0, !PT ;  /* 0x000000ff07ff7812 */ /* 0x000fda000782c0ff */
[----:B------:R-:W-:Y:S05]  /*8e40*/  @P1 BRA `(.L_x_181) ;  /* 0xfffffff400541947 */ /* 0x000fea000383ffff */
[----:B------:R-:W-:Y:S05]  /*8e50*/  BSYNC B0 ;  /* 0x0000000000007941 */ /* 0x000fea0003800000 */
.L_x_169:
[----:B------:R-:W-:-:S03]  /*8e60*/  UMOV UR4, 0xffffffff ;  /* 0xffffffff00047882 */ /* 0x000fc60000000000 */
[----:B------:R-:W-:Y:S05]  /*8e70*/  BRA.DIV UR4, `(.L_x_182) ;  /* 0x0000000604407947 */ /* 0x000fea000b800000 */
[----:B------:R-:W-:-:S13]  /*8e80*/  ELECT P0, URZ, PT ;  /* 0x00000000003f782f */ /* 0x000fda0003800000 */
.L_x_197:
[----:B------:R-:W-:Y:S04]  /*8e90*/  BSSY B0, `(.L_x_183) ;  /* 0x0000034000007945 */ /* 0x000fe80003800000 */
[----:B------:R-:W-:Y:S05]  /*8ea0*/  @!P0 BRA `(.L_x_184) ;  /* 0x0000000000c88947 */ /* 0x000fea0003800000 */
[----:B------:R-:W-:-:S04]  /*8eb0*/  LOP3.LUT R4, R4, 0x2, RZ, 0xfc, !PT ;  /* 0x0000000204047812 */ /* 0x000fc800078efcff */
[----:B------:R-:W-:-:S13]  /*8ec0*/  ISETP.NE.AND P0, PT, R4, 0x3, PT ;  /* 0x000000030400780c */ /* 0x000fda0003f05270 */
[----:B------:R-:W-:Y:S05]  /*8ed0*/  @!P0 BRA `(.L_x_185) ;  /* 0x0000000000048947 */ /* 0x000fea0003800000 */
[----:B------:R-:W-:Y:S01]  /*8ee0*/  BPT.TRAP 0x1 ;  /* 0x000000040000795c */ /* 0x000fe20000300000 */
.L_x_185:
[----:B------:R-:W0:Y:S01]  /*8ef0*/  S2R R3, SR_CgaCtaId ;  /* 0x0000000000037919 */ /* 0x000e220000008800 */
[----:B------:R-:W-:-:S04]  /*8f00*/  MOV R0, 0x400 ;  /* 0x0000040000007802 */ /* 0x000fc80000000f00 */
[----:B0-----:R-:W-:Y:S02]  /*8f10*/  LEA R0, R3, R0, 0x18 ;  /* 0x0000000003007211 */ /* 0x001fe400078ec0ff */
[----:B------:R-:W-:-:S03]  /*8f20*/  SHF.L.U32 R3, R5, 0x1f, RZ ;  /* 0x0000001f05037819 */ /* 0x000fc600000006ff */
[----:B------:R-:W-:-:S04]  /*8f30*/  VIADD R0, R0, 0x28 ;  /* 0x0000002800007836 */ /* 0x000fc80000000000 */
[C---:B------:R-:W-:Y:S02]  /*8f40*/  IMAD R6, R13.reuse, 0x8, R0 ;  /* 0x000000080d067824 */ /* 0x040fe400078e0200 */
[----:B------:R-:W-:Y:S02]  /*8f50*/  VIADD R13, R13, 0x1 ;  /* 0x000000010d0d7836 */ /* 0x000fe40000000000 */
[----:B------:R-:W0:Y:S03]  /*8f60*/  SYNCS.PHASECHK.TRANS64.TRYWAIT P0, [R6+URZ], R3 ;  /* 0x00000003060075a7 */ /* 0x000e26000800017f */
[----:B------:R-:W-:-:S04]  /*8f70*/  ISETP.NE.AND P1, PT, R13, 0x5, PT ;  /* 0x000000050d00780c */ /* 0x000fc80003f25270 */
[----:B------:R-:W-:Y:S02]  /*8f80*/  SEL R2, RZ, 0x1, P1 ;  /* 0x00000001ff027807 */ /* 0x000fe40000800000 */
[----:B------:R-:W-:Y:S02]  /*8f90*/  SEL R13, R13, RZ, P1 ;  /* 0x000000ff0d0d7207 */ /* 0x000fe40000800000 */
[----:B------:R-:W-:-:S03]  /*8fa0*/  LOP3.LUT R8, R5, R2, RZ, 0x3c, !PT ;  /* 0x0000000205087212 */ /* 0x000fc600078e3cff */
[----:B------:R-:W-:Y:S01]  /*8fb0*/  IMAD R7, R13, 0x8, R0 ;  /* 0x000000080d077824 */ /* 0x000fe200078e0200 */
[----:B------:R-:W-:Y:S01]  /*8fc0*/  SHF.L.U32 R4, R8, 0x1f, RZ ;  /* 0x0000001f08047819 */ /* 0x000fe200000006ff */
[----:B0-----:R-:W-:Y:S06]  /*8fd0*/  @!P0 BRA `(.L_x_186) ;  /* 0x00000004000c8947 */ /* 0x001fec0003800000 */
.L_x_198:
[----:B------:R-:W1:Y:S01]  /*8fe0*/  SYNCS.PHASECHK.TRANS64.TRYWAIT P0, [R7+URZ], R4 ;  /* 0x00000004070075a7 */ /* 0x000e62000800017f */
[----:B------:R-:W-:-:S05]  /*8ff0*/  VIADD R2, R13, 0x1 ;  /* 0x000000010d027836 */ /* 0x000fca0000000000 */
[----:B------:R-:W-:-:S04]  /*9000*/  ISETP.NE.AND P1, PT, R2, 0x5, PT ;  /* 0x000000050200780c */ /* 0x000fc80003f25270 */
[----:B0-----:R-:W-:Y:S02]  /*9010*/  SEL R3, RZ, 0x1, P1 ;  /* 0x00000001ff037807 */ /* 0x001fe40000800000 */
[----:B------:R-:W-:Y:S02]  /*9020*/  SEL R9, R2, RZ, P1 ;  /* 0x000000ff02097207 */ /* 0x000fe40000800000 */
[----:B------:R-:W-:-:S03]  /*9030*/  LOP3.LUT R8, R8, R3, RZ, 0x3c, !PT ;  /* 0x0000000308087212 */ /* 0x000fc600078e3cff */
[----:B------:R-:W-:Y:S01]  /*9040*/  IMAD R10, R9, 0x8, R0 ;  /* 0x00000008090a7824 */ /* 0x000fe200078e0200 */
[----:B------:R-:W-:Y:S01]  /*9050*/  SHF.L.U32 R5, R8, 0x1f, RZ ;  /* 0x0000001f08057819 */ /* 0x000fe200000006ff */
[----:B-1----:R-:W-:Y:S06]  /*9060*/  @!P0 BRA `(.L_x_187) ;  /* 0x0000000000fc8947 */ /* 0x002fec0003800000 */
.L_x_199:
[----:B------:R-:W1:Y:S01]  /*9070*/  SYNCS.PHASECHK.TRANS64.TRYWAIT P0, [R10+URZ], R5 ;  /* 0x000000050a0075a7 */ /* 0x000e62000800017f */
[----:B------:R-:W-:-:S05]  /*9080*/  VIADD R2, R9, 0x1 ;  /* 0x0000000109027836 */ /* 0x000fca0000000000 */
[----:B------:R-:W-:-:S04]  /*9090*/  ISETP.NE.AND P1, PT, R2, 0x5, PT ;  /* 0x000000050200780c */ /* 0x000fc80003f25270 */
[----:B------:R-:W-:Y:S02]  /*90a0*/  SEL R3, RZ, 0x1, P1 ;  /* 0x00000001ff037807 */ /* 0x000fe40000800000 */
[----:B0-----:R-:W-:Y:S02]  /*90b0*/  SEL R7, R2, RZ, P1 ;  /* 0x000000ff02077207 */ /* 0x001fe40000800000 */
[----:B------:R-:W-:-:S03]  /*90c0*/  LOP3.LUT R9, R8, R3, RZ, 0x3c, !PT ;  /* 0x0000000308097212 */ /* 0x000fc600078e3cff */
[----:B------:R-:W-:Y:S01]  /*90d0*/  IMAD R11, R7, 0x8, R0 ;  /* 0x00000008070b7824 */ /* 0x000fe200078e0200 */
[----:B------:R-:W-:Y:S01]  /*90e0*/  SHF.L.U32 R6, R9, 0x1f, RZ ;  /* 0x0000001f09067819 */ /* 0x000fe200000006ff */
[----:B-1----:R-:W-:Y:S06]  /*90f0*/  @!P0 BRA `(.L_x_188) ;  /* 0x0000000000ec8947 */ /* 0x002fec0003800000 */
.L_x_200:
[----:B------:R-:W1:Y:S01]  /*9100*/  SYNCS.PHASECHK.TRANS64.TRYWAIT P0, [R11+URZ], R6 ;  /* 0x000000060b0075a7 */ /* 0x000e62000800017f */
[----:B------:R-:W-:-:S05]  /*9110*/  VIADD R2, R7, 0x1 ;  /* 0x0000000107027836 */ /* 0x000fca0000000000 */
[----:B------:R-:W-:-:S04]  /*9120*/  ISETP.NE.AND P1, PT, R2, 0x5, PT ;  /* 0x000000050200780c */ /* 0x000fc80003f25270 */
[----:B------:R-:W-:Y:S02]  /*9130*/  SEL R4, RZ, 0x1, P1 ;  /* 0x00000001ff047807 */ /* 0x000fe40000800000 */
[----:B------:R-:W-:Y:S02]  /*9140*/  SEL R3, R2, RZ, P1 ;  /* 0x000000ff02037207 */ /* 0x000fe40000800000 */
[----:B------:R-:W-:Y:S01]  /*9150*/  LOP3.LUT R4, R9, R4, RZ, 0x3c, !PT ;  /* 0x0000000409047212 */ /* 0x000fe200078e3cff */
[----:B-1----:R-:W-:Y:S06]  /*9160*/  @!P0 BRA `(.L_x_189) ;  /* 0x0000000000e48947 */ /* 0x002fec0003800000 */
.L_x_201:
[----:B------:R-:W-:Y:S01]  /*9170*/  IMAD R3, R3, 0x8, R0 ;  /* 0x0000000803037824 */ /* 0x000fe200078e0200 */
[----:B------:R-:W-:-:S07]  /*9180*/  SHF.L.U32 R0, R4, 0x1f, RZ ;  /* 0x0000001f04007819 */ /* 0x000fce00000006ff */
.L_x_190:
[----:B--2---:R2:W3:Y:S02]  /*9190*/  SYNCS.PHASECHK.TRANS64.TRYWAIT P0, [R3+URZ], R0 ;  /* 0x00000000030075a7 */ /* 0x0044e4000800017f */
[----:B---3--:R-:W-:Y:S05]  /*91a0*/  @!P0 NANOSLEEP.SYNCS 0x989680 ;  /* 0x009896800000895d */ /* 0x008fea0003900000 */
[----:B------:R-:W3:Y:S02]  /*91b0*/  @!P0 SYNCS.PHASECHK.TRANS64 P0, [R3+URZ], R0 ;  /* 0x00000000030085a7 */ /* 0x000ee4000800007f */
[----:B---3--:R-:W-:Y:S05]  /*91c0*/  @!P0 BRA `(.L_x_190) ;  /* 0xfffffffc00f08947 */ /* 0x008fea000383ffff */
.L_x_184:
[----:B------:R-:W-:Y:S05]  /*91d0*/  BSYNC B0 ;  /* 0x0000000000007941 */ /* 0x000fea0003800000 */
.L_x_183:
[----:B------:R-:W-:Y:S05]  /*91e0*/  EXIT ;  /* 0x000000000000794d */ /* 0x000fea0003800000 */
.L_x_17:
[----:B-1----:R-:W-:-:S04]  /*91f0*/  IMAD.U32 R11, RZ, RZ, UR6 ;  /* 0x00000006ff0b7e24 */ /* 0x002fc8000f8e00ff */
[----:B------:R1:W4:Y:S03]  /*9200*/  SYNCS.PHASECHK.TRANS64.TRYWAIT P0, [R11+URZ], R10 ;  /* 0x0000000a0b0075a7 */ /* 0x000326000800017f */
[----:B----4-:R-:W-:Y:S05]  /*9210*/  @!P0 NANOSLEEP.SYNCS 0x989680 ;  /* 0x009896800000895d */ /* 0x010fea0003900000 */
[----:B------:R-:W4:Y:S02]  /*9220*/  @!P0 SYNCS.PHASECHK.TRANS64 P0, [R11+URZ], R10 ;  /* 0x0000000a0b0085a7 */ /* 0x000f24000800007f */
[----:B----4-:R-:W-:Y:S05]  /*9230*/  @!P0 BRA `(.L_x_17) ;  /* 0xfffffffc00ec8947 */ /* 0x010fea000383ffff */
[----:B------:R-:W-:Y:S05]  /*9240*/  BRA `(.L_x_16) ;  /* 0xffffff8000c87947 */ /* 0x000fea000383ffff */
.L_x_23:
[----:B-1----:R-:W-:-:S04]  /*9250*/  IMAD.U32 R140, RZ, RZ, UR12 ;  /* 0x0000000cff8c7e24 */ /* 0x002fc8000f8e00ff */
[----:B------:R1:W4:Y:S03]  /*9260*/  SYNCS.PHASECHK.TRANS64.TRYWAIT P0, [R140+URZ], R11 ;  /* 0x0000000b8c0075a7 */ /* 0x000326000800017f */
[----:B----4-:R-:W-:Y:S05]  /*9270*/  @!P0 NANOSLEEP.SYNCS 0x989680 ;  /* 0x009896800000895d */ /* 0x010fea0003900000 */
[----:B------:R-:W4:Y:S02]  /*9280*/  @!P0 SYNCS.PHASECHK.TRANS64 P0, [R140+URZ], R11 ;  /* 0x0000000b8c0085a7 */ /* 0x000f24000800007f */
[----:B----4-:R-:W-:Y:S05]  /*9290*/  @!P0 BRA `(.L_x_23) ;  /* 0xfffffffc00ec8947 */ /* 0x010fea000383ffff */
[----:B------:R-:W-:Y:S05]  /*92a0*/  BRA `(.L_x_22) ;  /* 0xffffff8c000c7947 */ /* 0x000fea000383ffff */
.L_x_170:
[----:B------:R-:W-:Y:S01]  /*92b0*/  BSSY B1, `(.L_x_191) ;  /* 0x0000006000017945 */ /* 0x000fe20003800000 */
[----:B------:R-:W-:-:S07]  /*92c0*/  IMAD.MOV.U32 R7, RZ, RZ, -0x1 ;  /* 0xffffffffff077424 */ /* 0x000fce00078e00ff */
[----:B------:R-:W-:Y:S05]  /*92d0*/  WARPSYNC.COLLECTIVE R7, `(.L_x_192) ;  /* 0x00000000070c7348 */ /* 0x000fea0003c00000 */
[----:B------:R-:W-:Y:S02]  /*92e0*/  ELECT P1, UR62, PT ;  /* 0x00000000003e782f */ /* 0x000fe40003820000 */
[----:B------:R-:W-:Y:S01]  /*92f0*/  MOV R7, UR62 ;  /* 0x0000003e00077c02 */ /* 0x000fe20008000f00 */
[----:B------:R-:W-:Y:S10]  /*9300*/  ENDCOLLECTIVE ;  /* 0x000000000000791b */ /* 0x000ff40003800000 */
.L_x_192:
[----:B------:R-:W-:Y:S05]  /*9310*/  BSYNC B1 ;  /* 0x0000000000017941 */ /* 0x000fea0003800000 */
.L_x_191:
[----:B------:R-:W-:Y:S05]  /*9320*/  BRA `(.L_x_193) ;  /* 0xfffffff000287947 */ /* 0x000fea000383ffff */
.L_x_173:
[----:B-1----:R1:W2:Y:S02]  /*9330*/  SYNCS.PHASECHK.TRANS64.TRYWAIT P1, [R19+URZ+0x28], R10 ;  /* 0x0000280a130075a7 */ /* 0x0022a4000802017f */
[----:B--2---:R-:W-:Y:S05]  /*9340*/  @!P1 NANOSLEEP.SYNCS 0x989680 ;  /* 0x009896800000995d */ /* 0x004fea0003900000 */
[----:B------:R-:W2:Y:S02]  /*9350*/  @!P1 SYNCS.PHASECHK.TRANS64 P1, [R19+URZ+0x28], R10 ;  /* 0x0000280a130095a7 */ /* 0x000ea4000802007f */
[----:B--2---:R-:W-:Y:S05]  /*9360*/  @!P1 BRA `(.L_x_173) ;  /* 0xfffffffc00f09947 */ /* 0x004fea000383ffff */
[----:B------:R-:W-:Y:S05]  /*9370*/  BRA `(.L_x_194) ;  /* 0xfffffff0005c7947 */ /* 0x000fea000383ffff */
.L_x_182:
[----:B------:R-:W-:Y:S01]  /*9380*/  BSSY B0, `(.L_x_195) ;  /* 0x0000006000007945 */ /* 0x000fe20003800000 */
[----:B------:R-:W-:-:S07]  /*9390*/  IMAD.MOV.U32 R7, RZ, RZ, -0x1 ;  /* 0xffffffffff077424 */ /* 0x000fce00078e00ff */
[----:B------:R-:W-:Y:S05]  /*93a0*/  WARPSYNC.COLLECTIVE R7, `(.L_x_196) ;  /* 0x00000000070c7348 */ /* 0x000fea0003c00000 */
[----:B------:R-:W-:Y:S02]  /*93b0*/  ELECT P1, UR62, PT ;  /* 0x00000000003e782f */ /* 0x000fe40003820000 */
[----:B------:R-:W-:Y:S01]  /*93c0*/  MOV R7, UR62 ;  /* 0x0000003e00077c02 */ /* 0x000fe20008000f00 */
[----:B------:R-:W-:Y:S10]  /*93d0*/  ENDCOLLECTIVE ;  /* 0x000000000000791b */ /* 0x000ff40003800000 */
.L_x_196:
[----:B------:R-:W-:Y:S05]  /*93e0*/  BSYNC B0 ;  /* 0x0000000000007941 */ /* 0x000fea0003800000 */
.L_x_195:
[----:B------:R-:W-:Y:S01]  /*93f0*/  PLOP3.LUT P0, PT, P1, PT, PT, 0x80, 0x0 ;  /* 0x000000000000781c */ /* 0x000fe20000f0f070 */
[----:B------:R-:W-:-:S12]  /*9400*/  BRA `(.L_x_197) ;  /* 0xfffffff800a07947 */ /* 0x000fd8000383ffff */
.L_x_186:
[----:B0-----:R0:W1:Y:S02]  /*9410*/  SYNCS.PHASECHK.TRANS64.TRYWAIT P0, [R6+URZ], R3 ;  /* 0x00000003060075a7 */ /* 0x001064000800017f */
[----:B-1----:R-:W-:Y:S05]  /*9420*/  @!P0 NANOSLEEP.SYNCS 0x989680 ;  /* 0x009896800000895d */ /* 0x002fea0003900000 */
[----:B------:R-:W1:Y:S02]  /*9430*/  @!P0 SYNCS.PHASECHK.TRANS64 P0, [R6+URZ], R3 ;  /* 0x00000003060085a7 */ /* 0x000e64000800007f */
[----:B-1----:R-:W-:Y:S05]  /*9440*/  @!P0 BRA `(.L_x_186) ;  /* 0xfffffffc00f08947 */ /* 0x002fea000383ffff */
[----:B------:R-:W-:Y:S05]  /*9450*/  BRA `(.L_x_198) ;  /* 0xfffffff800e07947 */ /* 0x000fea000383ffff */
.L_x_187:
[----:B0-----:R0:W1:Y:S02]  /*9460*/  SYNCS.PHASECHK.TRANS64.TRYWAIT P0, [R7+URZ], R4 ;  /* 0x00000004070075a7 */ /* 0x001064000800017f */
[----:B-1----:R-:W-:Y:S05]  /*9470*/  @!P0 NANOSLEEP.SYNCS 0x989680 ;  /* 0x009896800000895d */ /* 0x002fea0003900000 */
[----:B------:R-:W1:Y:S02]  /*9480*/  @!P0 SYNCS.PHASECHK.TRANS64 P0, [R7+URZ], R4 ;  /* 0x00000004070085a7 */ /* 0x000e64000800007f */
[----:B-1----:R-:W-:Y:S05]  /*9490*/  @!P0 BRA `(.L_x_187) ;  /* 0xfffffffc00f08947 */ /* 0x002fea000383ffff */
[----:B------:R-:W-:Y:S05]  /*94a0*/  BRA `(.L_x_199) ;  /* 0xfffffff800f07947 */ /* 0x000fea000383ffff */
.L_x_188:
[----:B0-----:R0:W1:Y:S02]  /*94b0*/  SYNCS.PHASECHK.TRANS64.TRYWAIT P0, [R10+URZ], R5 ;  /* 0x000000050a0075a7 */ /* 0x001064000800017f */
[----:B-1----:R-:W-:Y:S05]  /*94c0*/  @!P0 NANOSLEEP.SYNCS 0x989680 ;  /* 0x009896800000895d */ /* 0x002fea0003900000 */
[----:B------:R-:W1:Y:S02]  /*94d0*/  @!P0 SYNCS.PHASECHK.TRANS64 P0, [R10+URZ], R5 ;  /* 0x000000050a0085a7 */ /* 0x000e64000800007f */
[----:B-1----:R-:W-:Y:S05]  /*94e0*/  @!P0 BRA `(.L_x_188) ;  /* 0xfffffffc00f08947 */ /* 0x002fea000383ffff */
[----:B------:R-:W-:Y:S05]  /*94f0*/  BRA `(.L_x_200) ;  /* 0xfffffffc00007947 */ /* 0x000fea000383ffff */
.L_x_189:
[----:B-1----:R1:W2:Y:S02]  /*9500*/  SYNCS.PHASECHK.TRANS64.TRYWAIT P0, [R11+URZ], R6 ;  /* 0x000000060b0075a7 */ /* 0x0022a4000800017f */
[----:B--2---:R-:W-:Y:S05]  /*9510*/  @!P0 NANOSLEEP.SYNCS 0x989680 ;  /* 0x009896800000895d */ /* 0x004fea0003900000 */
[----:B------:R-:W2:Y:S02]  /*9520*/  @!P0 SYNCS.PHASECHK.TRANS64 P0, [R11+URZ], R6 ;  /* 0x000000060b0085a7 */ /* 0x000ea4000800007f */
[----:B--2---:R-:W-:Y:S05]  /*9530*/  @!P0 BRA `(.L_x_189) ;  /* 0xfffffffc00f08947 */ /* 0x004fea000383ffff */
[----:B------:R-:W-:Y:S05]  /*9540*/  BRA `(.L_x_201) ;  /* 0xfffffffc00087947 */ /* 0x000fea000383ffff */
.L_x_202:
[----:B------:R-:W-:-:S00]  /*9550*/  BRA `(.L_x_202) ;  /* 0xfffffffc00fc7947 */ /* 0x000fc0000383ffff */
[----:B------:R-:W-:-:S00]  /*9560*/  NOP ;  /* 0x0000000000007918 */ /* 0x000fc00000000000 */
        /* <DEDUP_REMOVED lines=9> */
.L_x_203:


//--------------------- .nv.shared._ZN7cutlass13device_kernelINS_4gemm6kernel13GemmUniversalIN4cute5tupleIJiiiiEEENS1_10collective13CollectiveMmaINS1_37MainloopSm90TmaGmmaWarpSpecializedFP8ILi5ENS5_IJNS4_1CILi1EEESB_SB_EEENS1_35KernelTmaWarpSpecializedCooperativeEEENS5_IJNSA_ILi128EEESF_NSA_ILi64EEEEEENS_12float_e5m2_tENS5_IJlSB_lEEESI_SJ_NS4_8TiledMMAINS4_8MMA_AtomIJNS4_4SM904GMMA31MMA_64x128x32_F32E5M2E5M2_SS_TNILNSN_7ScaleInE1ELSP_1EEEEEENS4_6LayoutINS5_IJNSA_ILi2EEESB_SB_EEENS5_IJSB_NSA_ILi0EEESV_EEEEENS5_IJNS4_10UnderscoreESY_SY_EEEEENS4_13SM90_TMA_LOADENS4_14ComposedLayoutINS4_7SwizzleILi2ELi4ELi3EEENS4_18smem_ptr_flag_bitsILi8EEENSS_INS5_IJNSA_ILi8EEESG_EEENS5_IJSG_SB_EEEEEEEvNS4_8identityES11_S1B_vS1C_EENS_8epilogue10collective6detail29Sm90TmaWarpSpecializedAdapterINS1F_15DefaultEpilogueISI_SJ_SJ_NS1E_6thread17LinearCombinationISI_Li1EffLNS1J_9ScaleType4KindE0ELNS_15FloatRoundStyleE2ESI_EENS1_15EpilogueDefaultEEEEEvvEEEEvNT_6ParamsE --------------------------
	.section	.nv.shared._ZN7cutlass13device_kernelINS_4gemm6kernel13GemmUniversalIN4cute5tupleIJiiiiEEENS1_10collective13CollectiveMmaINS1_37MainloopSm90TmaGmmaWarpSpecializedFP8ILi5ENS5_IJNS4_1CILi1EEESB_SB_EEENS1_35KernelTmaWarpSpecializedCooperativeEEENS5_IJNSA_ILi128EEESF_NSA_ILi64EEEEEENS_12float_e5m2_tENS5_IJlSB_lEEESI_SJ_NS4_8TiledMMAINS4_8MMA_AtomIJNS4_4SM904GMMA31MMA_64x128x32_F32E5M2E5M2_SS_TNILNSN_7ScaleInE1ELSP_1EEEEEENS4_6LayoutINS5_IJNSA_ILi2EEESB_SB_EEENS5_IJSB_NSA_ILi0EEESV_EEEEENS5_IJNS4_10UnderscoreESY_SY_EEEEENS4_13SM90_TMA_LOADENS4_14ComposedLayoutINS4_7SwizzleILi2ELi4ELi3EEENS4_18smem_ptr_flag_bitsILi8EEENSS_INS5_IJNSA_ILi8EEESG_EEENS5_IJSG_SB_EEEEEEEvNS4_8identityES11_S1B_vS1C_EENS_8epilogue10collective6detail29Sm90TmaWarpSpecializedAdapterINS1F_15DefaultEpilogueISI_SJ_SJ_NS1E_6thread17LinearCombinationISI_Li1EffLNS1J_9ScaleType4KindE0ELNS_15FloatRoundStyleE2ESI_EENS1_15EpilogueDefaultEEEEEvvEEEEvNT_6ParamsE,"aw",@nobits
	.sectionflags	@""
	.align	16
	.zero		1024


//--------------------- .nv.shared.reserved.0     --------------------------
	.section	.nv.shared.reserved.0,"aw",@nobits
	.weak		__nv_reservedSMEM_offset_0_alias
	.size		__nv_reservedSMEM_offset_0_alias, 0, 0
	.other		__nv_reservedSMEM_offset_0_alias,@"STO_CUDA_RESERVED_SHARED STV_DEFAULT"
__nv_reservedSMEM_offset_0_alias:
	.zero		0


//--------------------- .nv.global                --------------------------
	.section	.nv.global,"aw",@nobits
.nv.global:
	.type		_ZN40_INTERNAL_a3ee3229_4_k_cu_116f6715_293654cute1_E,@object
	.size		_ZN40_INTERNAL_a3ee3229_4_k_cu_116f6715_293654cute1_E,(_ZN40_INTERNAL_a3ee3229_4_k_cu_116f6715_293654cuda3std3__45__cpo6cbeginE - _ZN40_INTERNAL_a3ee3229_4_k_cu_116f6715_293654cute1_E)
_ZN40_INTERNAL_a3ee3229_4_k_cu_116f6715_293654cute1_E:
	.zero		1
	.type		_ZN40_INTERNAL_a3ee3229_4_k_cu_116f6715_293654cuda3std3__45__cpo6cbeginE,@object
	.size		_ZN40_INTERNAL_a3ee3229_4_k_cu_116f6715_293654cuda3std3__45__cpo6cbeginE,(_ZN40_INTERNAL_a3ee3229_4_k_cu_116f6715_293654cuda3std3__48in_placeE - _ZN40_INTERNAL_a3ee3229_4_k_cu_116f6715_293654cuda3std3__45__cpo6cbeginE)
_ZN40_INTERNAL_a3ee3229_4_k_cu_116f6715_293654cuda3std3__45__cpo6cbeginE:
	.zero		1
	.type		_ZN40_INTERNAL_a3ee3229_4_k_cu_116f6715_293654cuda3std3__48in_placeE,@object
	.size		_ZN40_INTERNAL_a3ee3229_4_k_cu_116f6715_293654cuda3std3__48in_placeE,(_ZN40_INTERNAL_a3ee3229_4_k_cu_116f6715_293654cuda3std6ranges3__45__cpo9iter_moveE - _ZN40_INTERNAL_a3ee3229_4_k_cu_116f6715_293654cuda3std3__48in_placeE)
_ZN40_INTERNAL_a3ee3229_4_k_cu_116f6715_293654cuda3std3__48in_placeE:
	.zero		1
	.type		_ZN40_INTERNAL_a3ee3229_4_k_cu_116f6715_293654cuda3std6ranges3__45__cpo9iter_moveE,@object
	.size		_ZN40_INTERNAL_a3ee3229_4_k_cu_116f6715_293654cuda3std6ranges3__45__cpo9iter_moveE,(_ZN40_INTERNAL_a3ee3229_4_k_cu_116f6715_293654cuda3std3__45__cpo5beginE - _ZN40_INTERNAL_a3ee3229_4_k_cu_116f6715_293654cuda3std6ranges3__45__cpo9iter_moveE)
_ZN40_INTERNAL_a3ee3229_4_k_cu_116f6715_293654cuda3std6ranges3__45__cpo9iter_moveE:
	.zero		1
	.type		_ZN40_INTERNAL_a3ee3229_4_k_cu_116f6715_293654cuda3std3__45__cpo5beginE,@object
	.size		_ZN40_INTERNAL_a3ee3229_4_k_cu_116f6715_293654cuda3std3__45__cpo5beginE,(_ZN40_INTERNAL_a3ee3229_4_k_cu_116f6715_293654cuda3std3__442_GLOBAL__N__a3ee3229_4_k_cu_116f6715_293656ignoreE - _ZN40_INTERNAL_a3ee3229_4_k_cu_116f6715_293654cuda3std3__45__cpo5beginE)
_ZN40_INTERNAL_a3ee3229_4_k_cu_116f6715_293654cuda3std3__45__cpo5beginE:
	.zero		1
	.type		_ZN40_INTERNAL_a3ee3229_4_k_cu_116f6715_293654cuda3std3__442_GLOBAL__N__a3ee3229_4_k_cu_116f6715_293656ignoreE,@object
	.size		_ZN40_INTERNAL_a3ee3229_4_k_cu_116f6715_293654cuda3std3__442_GLOBAL__N__a3ee3229_4_k_cu_116f6715_293656ignoreE,(_ZN40_INTERNAL_a3ee3229_4_k_cu_116f6715_293654cute7productE - _ZN40_INTERNAL_a3ee3229_4_k_cu_116f6715_293654cuda3std3__442_GLOBAL__N__a3ee3229_4_k_cu_116f6715_293656ignoreE)
_ZN40_INTERNAL_a3ee3229_4_k_cu_116f6715_293654cuda3std3__442_GLOBAL__N__a3ee3229_4_k_cu_116f6715_293656ignoreE:
	.zero		1
	.type		_ZN40_INTERNAL_a3ee3229_4_k_cu_116f6715_293654cute7productE,@object
	.size		_ZN40_INTERNAL_a3ee3229_4_k_cu_116f6715_293654cute7productE,(_ZN40_INTERNAL_a3ee3229_4_k_cu_116f6715_293654cuda3std3__45__cpo3endE - _ZN40_INTERNAL_a3ee3229_4_k_cu_116f6715_293654cute7productE)
_ZN40_INTERNAL_a3ee3229_4_k_cu_116f6715_293654cute7productE:
	.zero		1
	.type		_ZN40_INTERNAL_a3ee3229_4_k_cu_116f6715_293654cuda3std3__45__cpo3endE,@object
	.size		_ZN40_INTERNAL_a3ee3229_4_k_cu_116f6715_293654cuda3std3__45__cpo3endE,(_ZN40_INTERNAL_a3ee3229_4_k_cu_116f6715_293654cuda3std3__419piecewise_constructE - _ZN40_INTERNAL_a3ee3229_4_k_cu_116f6715_293654cuda3std3__45__cpo3endE)
_ZN40_INTERNAL_a3ee3229_4_k_cu_116f6715_293654cuda3std3__45__cpo3endE:
	.zero		1
	.type		_ZN40_INTERNAL_a3ee3229_4_k_cu_116f6715_293654cuda3std3__419piecewise_constructE,@object
	.size		_ZN40_INTERNAL_a3ee3229_4_k_cu_116f6715_293654cuda3std3__419piecewise_constructE,(_ZN40_INTERNAL_a3ee3229_4_k_cu_116f6715_293654cuda3std3__45__cpo4cendE - _ZN40_INTERNAL_a3ee3229_4_k_cu_116f6715_293654cuda3std3__419piecewise_constructE)
_ZN40_INTERNAL_a3ee3229_4_k_cu_116f6715_293654cuda3std3__419piecewise_constructE:
	.zero		1
	.type		_ZN40_INTERNAL_a3ee3229_4_k_cu_116f6715_293654cuda3std3__45__cpo4cendE,@object
	.size		_ZN40_INTERNAL_a3ee3229_4_k_cu_116f6715_293654cuda3std3__45__cpo4cendE,(_ZN40_INTERNAL_a3ee3229_4_k_cu_116f6715_293654cuda3std6ranges3__45__cpo4swapE - _ZN40_INTERNAL_a3ee3229_4_k_cu_116f6715_293654cuda3std3__45__cpo4cendE)
_ZN40_INTERNAL_a3ee3229_4_k_cu_116f6715_293654cuda3std3__45__cpo4cendE:
	.zero		1
	.type		_ZN40_INTERNAL_a3ee3229_4_k_cu_116f6715_293654cuda3std6ranges3__45__cpo4swapE,@object
	.size		_ZN40_INTERNAL_a3ee3229_4_k_cu_116f6715_293654cuda3std6ranges3__45__cpo4swapE,(.L_7 - _ZN40_INTERNAL_a3ee3229_4_k_cu_116f6715_293654cuda3std6ranges3__45__cpo4swapE)
_ZN40_INTERNAL_a3ee3229_4_k_cu_116f6715_293654cuda3std6ranges3__45__cpo4swapE:
	.zero		1
.L_7:


//--------------------- .nv.constant0._ZN7cutlass13device_kernelINS_4gemm6kernel13GemmUniversalIN4cute5tupleIJiiiiEEENS1_10collective13CollectiveMmaINS1_37MainloopSm90TmaGmmaWarpSpecializedFP8ILi5ENS5_IJNS4_1CILi1EEESB_SB_EEENS1_35KernelTmaWarpSpecializedCooperativeEEENS5_IJNSA_ILi128EEESF_NSA_ILi64EEEEEENS_12float_e5m2_tENS5_IJlSB_lEEESI_SJ_NS4_8TiledMMAINS4_8MMA_AtomIJNS4_4SM904GMMA31MMA_64x128x32_F32E5M2E5M2_SS_TNILNSN_7ScaleInE1ELSP_1EEEEEENS4_6LayoutINS5_IJNSA_ILi2EEESB_SB_EEENS5_IJSB_NSA_ILi0EEESV_EEEEENS5_IJNS4_10UnderscoreESY_SY_EEEEENS4_13SM90_TMA_LOADENS4_14ComposedLayoutINS4_7SwizzleILi2ELi4ELi3EEENS4_18smem_ptr_flag_bitsILi8EEENSS_INS5_IJNSA_ILi8EEESG_EEENS5_IJSG_SB_EEEEEEEvNS4_8identityES11_S1B_vS1C_EENS_8epilogue10collective6detail29Sm90TmaWarpSpecializedAdapterINS1F_15DefaultEpilogueISI_SJ_SJ_NS1E_6thread17LinearCombinationISI_Li1EffLNS1J_9ScaleType4KindE0ELNS_15FloatRoundStyleE2ESI_EENS1_15EpilogueDefaultEEEEEvvEEEEvNT_6ParamsE --------------------------
	.section	.nv.constant0._ZN7cutlass13device_kernelINS_4gemm6kernel13GemmUniversalIN4cute5tupleIJiiiiEEENS1_10collective13CollectiveMmaINS1_37MainloopSm90TmaGmmaWarpSpecializedFP8ILi5ENS5_IJNS4_1CILi1EEESB_SB_EEENS1_35KernelTmaWarpSpecializedCooperativeEEENS5_IJNSA_ILi128EEESF_NSA_ILi64EEEEEENS_12float_e5m2_tENS5_IJlSB_lEEESI_SJ_NS4_8TiledMMAINS4_8MMA_AtomIJNS4_4SM904GMMA31MMA_64x128x32_F32E5M2E5M2_SS_TNILNSN_7ScaleInE1ELSP_1EEEEEENS4_6LayoutINS5_IJNSA_ILi2EEESB_SB_EEENS5_IJSB_NSA_ILi0EEESV_EEEEENS5_IJNS4_10UnderscoreESY_SY_EEEEENS4_13SM90_TMA_LOADENS4_14ComposedLayoutINS4_7SwizzleILi2ELi4ELi3EEENS4_18smem_ptr_flag_bitsILi8EEENSS_INS5_IJNSA_ILi8EEESG_EEENS5_IJSG_SB_EEEEEEEvNS4_8identityES11_S1B_vS1C_EENS_8epilogue10collective6detail29Sm90TmaWarpSpecializedAdapterINS1F_15DefaultEpilogueISI_SJ_SJ_NS1E_6thread17LinearCombinationISI_Li1EffLNS1J_9ScaleType4KindE0ELNS_15FloatRoundStyleE2ESI_EENS1_15EpilogueDefaultEEEEEvvEEEEvNT_6ParamsE,"a",@progbits
	.sectionflags	@""
	.align	4
.nv.constant0._ZN7cutlass13device_kernelINS_4gemm6kernel13GemmUniversalIN4cute5tupleIJiiiiEEENS1_10collective13CollectiveMmaINS1_37MainloopSm90TmaGmmaWarpSpecializedFP8ILi5ENS5_IJNS4_1CILi1EEESB_SB_EEENS1_35KernelTmaWarpSpecializedCooperativeEEENS5_IJNSA_ILi128EEESF_NSA_ILi64EEEEEENS_12float_e5m2_tENS5_IJlSB_lEEESI_SJ_NS4_8TiledMMAINS4_8MMA_AtomIJNS4_4SM904GMMA31MMA_64x128x32_F32E5M2E5M2_SS_TNILNSN_7ScaleInE1ELSP_1EEEEEENS4_6LayoutINS5_IJNSA_ILi2EEESB_SB_EEENS5_IJSB_NSA_ILi0EEESV_EEEEENS5_IJNS4_10UnderscoreESY_SY_EEEEENS4_13SM90_TMA_LOADENS4_14ComposedLayoutINS4_7SwizzleILi2ELi4ELi3EEENS4_18smem_ptr_flag_bitsILi8EEENSS_INS5_IJNSA_ILi8EEESG_EEENS5_IJSG_SB_EEEEEEEvNS4_8identityES11_S1B_vS1C_EENS_8epilogue10collective6detail29Sm90TmaWarpSpecializedAdapterINS1F_15DefaultEpilogueISI_SJ_SJ_NS1E_6thread17LinearCombinationISI_Li1EffLNS1J_9ScaleType4KindE0ELNS_15FloatRoundStyleE2ESI_EENS1_15EpilogueDefaultEEEEEvvEEEEvNT_6ParamsE:
	.zero		1664


//--------------------- SYMBOLS --------------------------

	.type		.nv.reservedSmem.offset0,@object
	.size		.nv.reservedSmem.offset0,0x4
